	.target	sm_90a

	.elftype	@"ET_EXEC"


//--------------------- .note.nv.tkinfo           --------------------------
	.section	.note.nv.tkinfo,"",@"SHT_NOTE"
	.sectionflags	@"SHF_NOTE_NV_TKINFO"
	.tkinfo
        /*0018*/ 	.word	0x00000002
        /*0030*/ 	.string	""
        /*0030*/ 	.string	"ptxas"
        /*0030*/ 	.string	"Cuda compilation tools, release 13.0, V13.0.88"
        /*0030*/ 	.string	"Build cuda_13.0.r13.0/compiler.36424714_0"
        /*0030*/ 	.string	"-arch sm_90a -m 64 "



//--------------------- .note.nv.cuinfo           --------------------------
	.section	.note.nv.cuinfo,"",@"SHT_NOTE"
	.sectionflags	@"SHF_NOTE_NV_CUINFO"
        /*0018*/ 	.short	0x0002
        /*001a*/ 	.short	0x005a
        /*001c*/ 	.short	0x0082
	.zero		2


//--------------------- .nv.info                  --------------------------
	.section	.nv.info,"",@"SHT_CUDA_INFO"
	.align	4


	//----- nvinfo : EIATTR_REGCOUNT
	.align		4
        /*0000*/ 	.byte	0x04, 0x2f
        /*0002*/ 	.short	(.L_12 - .L_11)
	.align		4
.L_11:
        /*0004*/ 	.word	index@(_ZN7cutlass13device_kernelINS_4gemm6kernel13GemmUniversalIN4cute5tupleIJiiiiEEENS1_10collective13CollectiveMmaINS1_37MainloopSm90TmaGmmaWarpSpecializedFP8ILi11ENS5_IJNS4_1CILi8EEENSA_ILi1EEESC_EEENS1_32KernelTmaWarpSpecializedPingpongEEENS5_IJNSA_ILi64EEENSA_ILi256EEESG_EEENS_12float_e4m3_tENS5_IJlSC_lEEESJ_SK_NS4_8TiledMMAINS4_8MMA_AtomIJNS4_4SM904GMMA31MMA_64x256x32_F32E4M3E4M3_SS_TNILNSO_7ScaleInE1ELSQ_1EEEEEENS4_6LayoutINS5_IJSC_SC_SC_EEENS5_IJNSA_ILi0EEESV_SV_EEEEENS5_IJNS4_10UnderscoreESY_SY_EEEEENS4_13SM90_TMA_LOADENS4_14ComposedLayoutINS4_7SwizzleILi2ELi4ELi3EEENS4_18smem_ptr_flag_bitsILi8EEENST_INS5_IJSB_SG_EEENS5_IJSG_SC_EEEEEEEvNS4_8identityENS4_23SM90_TMA_LOAD_MULTICASTES1A_vS1B_EENS_8epilogue10collective6detail29Sm90TmaWarpSpecializedAdapterINS1F_15DefaultEpilogueISJ_SK_SK_NS1E_6thread17LinearCombinationISJ_Li1EffLNS1J_9ScaleType4KindE0ELNS_15FloatRoundStyleE2ESJ_EENS1_15EpilogueDefaultEEEEEvvEEEEvNT_6ParamsE)
        /*0008*/ 	.word	0x000000a8


	//----- nvinfo : EIATTR_FRAME_SIZE
	.align		4
.L_12:
        /*000c*/ 	.byte	0x04, 0x11
        /*000e*/ 	.short	(.L_14 - .L_13)
	.align		4
.L_13:
        /*0010*/ 	.word	index@(_ZN7cutlass13device_kernelINS_4gemm6kernel13GemmUniversalIN4cute5tupleIJiiiiEEENS1_10collective13CollectiveMmaINS1_37MainloopSm90TmaGmmaWarpSpecializedFP8ILi11ENS5_IJNS4_1CILi8EEENSA_ILi1EEESC_EEENS1_32KernelTmaWarpSpecializedPingpongEEENS5_IJNSA_ILi64EEENSA_ILi256EEESG_EEENS_12float_e4m3_tENS5_IJlSC_lEEESJ_SK_NS4_8TiledMMAINS4_8MMA_AtomIJNS4_4SM904GMMA31MMA_64x256x32_F32E4M3E4M3_SS_TNILNSO_7ScaleInE1ELSQ_1EEEEEENS4_6LayoutINS5_IJSC_SC_SC_EEENS5_IJNSA_ILi0EEESV_SV_EEEEENS5_IJNS4_10UnderscoreESY_SY_EEEEENS4_13SM90_TMA_LOADENS4_14ComposedLayoutINS4_7SwizzleILi2ELi4ELi3EEENS4_18smem_ptr_flag_bitsILi8EEENST_INS5_IJSB_SG_EEENS5_IJSG_SC_EEEEEEEvNS4_8identityENS4_23SM90_TMA_LOAD_MULTICASTES1A_vS1B_EENS_8epilogue10collective6detail29Sm90TmaWarpSpecializedAdapterINS1F_15DefaultEpilogueISJ_SK_SK_NS1E_6thread17LinearCombinationISJ_Li1EffLNS1J_9ScaleType4KindE0ELNS_15FloatRoundStyleE2ESJ_EENS1_15EpilogueDefaultEEEEEvvEEEEvNT_6ParamsE)
        /*0014*/ 	.word	0x00000118


	//----- nvinfo : EIATTR_MIN_STACK_SIZE
	.align		4
.L_14:
        /*0018*/ 	.byte	0x04, 0x12
        /*001a*/ 	.short	(.L_16 - .L_15)
	.align		4
.L_15:
        /*001c*/ 	.word	index@(_ZN7cutlass13device_kernelINS_4gemm6kernel13GemmUniversalIN4cute5tupleIJiiiiEEENS1_10collective13CollectiveMmaINS1_37MainloopSm90TmaGmmaWarpSpecializedFP8ILi11ENS5_IJNS4_1CILi8EEENSA_ILi1EEESC_EEENS1_32KernelTmaWarpSpecializedPingpongEEENS5_IJNSA_ILi64EEENSA_ILi256EEESG_EEENS_12float_e4m3_tENS5_IJlSC_lEEESJ_SK_NS4_8TiledMMAINS4_8MMA_AtomIJNS4_4SM904GMMA31MMA_64x256x32_F32E4M3E4M3_SS_TNILNSO_7ScaleInE1ELSQ_1EEEEEENS4_6LayoutINS5_IJSC_SC_SC_EEENS5_IJNSA_ILi0EEESV_SV_EEEEENS5_IJNS4_10UnderscoreESY_SY_EEEEENS4_13SM90_TMA_LOADENS4_14ComposedLayoutINS4_7SwizzleILi2ELi4ELi3EEENS4_18smem_ptr_flag_bitsILi8EEENST_INS5_IJSB_SG_EEENS5_IJSG_SC_EEEEEEEvNS4_8identityENS4_23SM90_TMA_LOAD_MULTICASTES1A_vS1B_EENS_8epilogue10collective6detail29Sm90TmaWarpSpecializedAdapterINS1F_15DefaultEpilogueISJ_SK_SK_NS1E_6thread17LinearCombinationISJ_Li1EffLNS1J_9ScaleType4KindE0ELNS_15FloatRoundStyleE2ESJ_EENS1_15EpilogueDefaultEEEEEvvEEEEvNT_6ParamsE)
        /*0020*/ 	.word	0x00000118
.L_16:


//--------------------- .nv.compat                --------------------------
	.section	.nv.compat,"",@"SHT_CUDA_COMPAT_INFO"
	.align	4
        /*0000*/ 	.byte	0x02, 0x09, 0x01, 0x00, 0x02, 0x02, 0x04, 0x00, 0x02, 0x05, 0x05, 0x00, 0x03, 0x07, 0x01, 0x01
        /*0010*/ 	.byte	0x02, 0x03, 0x01, 0x00, 0x02, 0x06, 0x01, 0x00, 0x04, 0x0b, 0x08, 0x00, 0x00, 0x00, 0x00, 0x00
        /*0020*/ 	.byte	0x00, 0x00, 0x00, 0x00


//--------------------- .nv.info._ZN7cutlass13device_kernelINS_4gemm6kernel13GemmUniversalIN4cute5tupleIJiiiiEEENS1_10collective13CollectiveMmaINS1_37MainloopSm90TmaGmmaWarpSpecializedFP8ILi11ENS5_IJNS4_1CILi8EEENSA_ILi1EEESC_EEENS1_32KernelTmaWarpSpecializedPingpongEEENS5_IJNSA_ILi64EEENSA_ILi256EEESG_EEENS_12float_e4m3_tENS5_IJlSC_lEEESJ_SK_NS4_8TiledMMAINS4_8MMA_AtomIJNS4_4SM904GMMA31MMA_64x256x32_F32E4M3E4M3_SS_TNILNSO_7ScaleInE1ELSQ_1EEEEEENS4_6LayoutINS5_IJSC_SC_SC_EEENS5_IJNSA_ILi0EEESV_SV_EEEEENS5_IJNS4_10UnderscoreESY_SY_EEEEENS4_13SM90_TMA_LOADENS4_14ComposedLayoutINS4_7SwizzleILi2ELi4ELi3EEENS4_18smem_ptr_flag_bitsILi8EEENST_INS5_IJSB_SG_EEENS5_IJSG_SC_EEEEEEEvNS4_8identityENS4_23SM90_TMA_LOAD_MULTICASTES1A_vS1B_EENS_8epilogue10collective6detail29Sm90TmaWarpSpecializedAdapterINS1F_15DefaultEpilogueISJ_SK_SK_NS1E_6thread17LinearCombinationISJ_Li1EffLNS1J_9ScaleType4KindE0ELNS_15FloatRoundStyleE2ESJ_EENS1_15EpilogueDefaultEEEEEvvEEEEvNT_6ParamsE --------------------------
	.section	.nv.info._ZN7cutlass13device_kernelINS_4gemm6kernel13GemmUniversalIN4cute5tupleIJiiiiEEENS1_10collective13CollectiveMmaINS1_37MainloopSm90TmaGmmaWarpSpecializedFP8ILi11ENS5_IJNS4_1CILi8EEENSA_ILi1EEESC_EEENS1_32KernelTmaWarpSpecializedPingpongEEENS5_IJNSA_ILi64EEENSA_ILi256EEESG_EEENS_12float_e4m3_tENS5_IJlSC_lEEESJ_SK_NS4_8TiledMMAINS4_8MMA_AtomIJNS4_4SM904GMMA31MMA_64x256x32_F32E4M3E4M3_SS_TNILNSO_7ScaleInE1ELSQ_1EEEEEENS4_6LayoutINS5_IJSC_SC_SC_EEENS5_IJNSA_ILi0EEESV_SV_EEEEENS5_IJNS4_10UnderscoreESY_SY_EEEEENS4_13SM90_TMA_LOADENS4_14ComposedLayoutINS4_7SwizzleILi2ELi4ELi3EEENS4_18smem_ptr_flag_bitsILi8EEENST_INS5_IJSB_SG_EEENS5_IJSG_SC_EEEEEEEvNS4_8identityENS4_23SM90_TMA_LOAD_MULTICASTES1A_vS1B_EENS_8epilogue10collective6detail29Sm90TmaWarpSpecializedAdapterINS1F_15DefaultEpilogueISJ_SK_SK_NS1E_6thread17LinearCombinationISJ_Li1EffLNS1J_9ScaleType4KindE0ELNS_15FloatRoundStyleE2ESJ_EENS1_15EpilogueDefaultEEEEEvvEEEEvNT_6ParamsE,"",@"SHT_CUDA_INFO"
	.sectionflags	@""
	.align	4


	//----- nvinfo : EIATTR_CUDA_API_VERSION
	.align		4
        /*0000*/ 	.byte	0x04, 0x37
        /*0002*/ 	.short	(.L_18 - .L_17)
.L_17:
        /*0004*/ 	.word	0x00000082


	//----- nvinfo : EIATTR_KPARAM_INFO
	.align		4
.L_18:
        /*0008*/ 	.byte	0x04, 0x17
        /*000a*/ 	.short	(.L_20 - .L_19)
.L_19:
        /*000c*/ 	.word	0x00000000
        /*0010*/ 	.short	0x0000
        /*0012*/ 	.short	0x0070
        /*0014*/ 	.byte	0x00, 0xf0, 0x01, 0x10


	//----- nvinfo : EIATTR_SPARSE_MMA_MASK
	.align		4
.L_20:
        /*0018*/ 	.byte	0x03, 0x50
        /*001a*/ 	.short	0x0000


	//----- nvinfo : EIATTR_MAXREG_COUNT
	.align		4
        /*001c*/ 	.byte	0x03, 0x1b
        /*001e*/ 	.short	0x00a8


	//----- nvinfo : EIATTR_NUM_BARRIERS
	.align		4
        /*0020*/ 	.byte	0x02, 0x4c
        /*0022*/ 	.byte	0x01
	.zero		1


	//----- nvinfo : EIATTR_ANNOTATIONS
	.align		4
        /*0024*/ 	.byte	0x04, 0x55
        /*0026*/ 	.short	(.L_22 - .L_21)


	//   ....[0]....
.L_21:
        /*0028*/ 	.word	0x00000001
        /*002c*/ 	.byte	0x30, 0x07, 0x00, 0x00, 0x01, 0x00, 0x00, 0x00, 0x20, 0x0a, 0x00, 0x00, 0x01, 0x00, 0x00, 0x00
        /* <DEDUP_REMOVED lines=212> */
        /*0d7c*/ 	.byte	0x30, 0x08, 0x01, 0x00


	//----- nvinfo : EIATTR_MERCURY_ISA_VERSION
	.align		4
.L_22:
        /*0d80*/ 	.byte	0x03, 0x5f
        /*0d82*/ 	.short	0x0101


	//----- nvinfo : EIATTR_INT_WARP_WIDE_INSTR_OFFSETS
	.align		4
        /*0d84*/ 	.byte	0x04, 0x31
        /*0d86*/ 	.short	(.L_24 - .L_23)


	//   ....[0]....
.L_23:
        /*0d88*/ 	.word	0x00000700


	//   ....[1]....
        /*0d8c*/ 	.word	0x00000720


	//   ....[2]....
        /*0d90*/ 	.word	0x000007a0


	//   ....[3]....
        /*0d94*/ 	.word	0x00000860


	//   ....[4]....
        /*0d98*/ 	.word	0x00000880


	//   ....[5]....
        /*0d9c*/ 	.word	0x000008a0


	//   ....[6]....
        /*0da0*/ 	.word	0x000008f0


	//   ....[7]....
        /*0da4*/ 	.word	0x00000930


	//   ....[8]....
        /*0da8*/ 	.word	0x000057b0


	//----- nvinfo : EIATTR_COOP_GROUP_MASK_REGIDS
	.align		4
.L_24:
        /*0dac*/ 	.byte	0x04, 0x29
        /*0dae*/ 	.short	(.L_26 - .L_25)


	//   ....[0]....
.L_25:
        /*0db0*/ 	.word	0xffffffff


	//   ....[1]....
        /*0db4*/ 	.word	0xffffffff


	//   ....[2]....
        /*0db8*/ 	.word	0xffffffff


	//   ....[3]....
        /*0dbc*/ 	.word	0xffffffff


	//   ....[4]....
        /*0dc0*/ 	.word	0xffffffff


	//   ....[5]....
        /*0dc4*/ 	.word	0xffffffff


	//   ....[6]....
        /*0dc8*/ 	.word	0xffffffff


	//----- nvinfo : EIATTR_COOP_GROUP_INSTR_OFFSETS
	.align		4
.L_26:
        /*0dcc*/ 	.byte	0x04, 0x28
        /*0dce*/ 	.short	(.L_28 - .L_27)


	//   ....[0]....
.L_27:
        /*0dd0*/ 	.word	0x00000070


	//   ....[1]....
        /*0dd4*/ 	.word	0x00000090


	//   ....[2]....
        /*0dd8*/ 	.word	0x00000190


	//   ....[3]....
        /*0ddc*/ 	.word	0x00000520


	//   ....[4]....
        /*0de0*/ 	.word	0x00000560


	//   ....[5]....
        /*0de4*/ 	.word	0x00000840


	//   ....[6]....
        /*0de8*/ 	.word	0x00000ab0


	//----- nvinfo : EIATTR_REG_RECONFIG
	.align		4
.L_28:
        /*0dec*/ 	.byte	0x01, 0x54
	.zero		2


	//----- nvinfo : EIATTR_MBARRIER_INSTR_OFFSETS
	.align		4
        /*0df0*/ 	.byte	0x04, 0x39
        /*0df2*/ 	.short	(.L_30 - .L_29)


	//   ....[0]....
.L_29:
        /*0df4*/ 	.word	0x00000380
        /*0df8*/ 	.word	0x000000ff
        /*0dfc*/ 	.word	0x00000000
        /*0e00*/ 	.short	0x0100
        /*0e02*/ 	.byte	0x07
	.zero		1


	//   ....[1]....
        /*0e04*/ 	.word	0x00000390
        /*0e08*/ 	.word	0x000000ff
        /*0e0c*/ 	.word	0x00000058
        /*0e10*/ 	.short	0x0100
        /*0e12*/ 	.byte	0x07
	.zero		1


	//   ....[2]....
        /*0e14*/ 	.word	0x000003a0
        /*0e18*/ 	.word	0x000000ff
        /*0e1c*/ 	.word	0x00000008
        /*0e20*/ 	.short	0x0100
        /*0e22*/ 	.byte	0x07
	.zero		1


	//   ....[3]....
        /*0e24*/ 	.word	0x000003b0
        /*0e28*/ 	.word	0x000000ff
        /*0e2c*/ 	.word	0x00000060
        /*0e30*/ 	.short	0x0100
        /*0e32*/ 	.byte	0x07
	.zero		1


	//   ....[4]....
        /*0e34*/ 	.word	0x000003c0
        /*0e38*/ 	.word	0x000000ff
        /*0e3c*/ 	.word	0x00000010
        /*0e40*/ 	.short	0x0100
        /*0e42*/ 	.byte	0x07
	.zero		1


	//   ....[5]....
        /*0e44*/ 	.word	0x000003d0
        /*0e48*/ 	.word	0x000000ff
        /*0e4c*/ 	.word	0x00000068
        /*0e50*/ 	.short	0x0100
        /*0e52*/ 	.byte	0x07
	.zero		1


	//   ....[6]....
        /*0e54*/ 	.word	0x000003e0
        /*0e58*/ 	.word	0x000000ff
        /*0e5c*/ 	.word	0x00000018
        /*0e60*/ 	.short	0x0100
        /*0e62*/ 	.byte	0x07
	.zero		1


	//   ....[7]....
        /*0e64*/ 	.word	0x000003f0
        /*0e68*/ 	.word	0x000000ff
        /*0e6c*/ 	.word	0x00000070
        /*0e70*/ 	.short	0x0100
        /*0e72*/ 	.byte	0x07
	.zero		1


	//   ....[8]....
        /*0e74*/ 	.word	0x00000400
        /*0e78*/ 	.word	0x000000ff
        /*0e7c*/ 	.word	0x00000020
        /*0e80*/ 	.short	0x0100
        /*0e82*/ 	.byte	0x07
	.zero		1


	//   ....[9]....
        /*0e84*/ 	.word	0x00000410
        /*0e88*/ 	.word	0x000000ff
        /*0e8c*/ 	.word	0x00000078
        /*0e90*/ 	.short	0x0100
        /*0e92*/ 	.byte	0x07
	.zero		1


	//   ....[10]....
        /*0e94*/ 	.word	0x00000420
        /*0e98*/ 	.word	0x000000ff
        /*0e9c*/ 	.word	0x00000028
        /*0ea0*/ 	.short	0x0100
        /*0ea2*/ 	.byte	0x07
	.zero		1


	//   ....[11]....
        /*0ea4*/ 	.word	0x00000430
        /*0ea8*/ 	.word	0x000000ff
        /*0eac*/ 	.word	0x00000080
        /*0eb0*/ 	.short	0x0100
        /*0eb2*/ 	.byte	0x07
	.zero		1


	//   ....[12]....
        /*0eb4*/ 	.word	0x00000440
        /*0eb8*/ 	.word	0x000000ff
        /*0ebc*/ 	.word	0x00000030
        /*0ec0*/ 	.short	0x0100
        /*0ec2*/ 	.byte	0x07
	.zero		1


	//   ....[13]....
        /*0ec4*/ 	.word	0x00000450
        /*0ec8*/ 	.word	0x000000ff
        /*0ecc*/ 	.word	0x00000088
        /*0ed0*/ 	.short	0x0100
        /*0ed2*/ 	.byte	0x07
	.zero		1


	//   ....[14]....
        /*0ed4*/ 	.word	0x00000460
        /*0ed8*/ 	.word	0x000000ff
        /*0edc*/ 	.word	0x00000038
        /*0ee0*/ 	.short	0x0100
        /*0ee2*/ 	.byte	0x07
	.zero		1


	//   ....[15]....
        /*0ee4*/ 	.word	0x00000470
        /*0ee8*/ 	.word	0x000000ff
        /*0eec*/ 	.word	0x00000090
        /*0ef0*/ 	.short	0x0100
        /*0ef2*/ 	.byte	0x07
	.zero		1


	//   ....[16]....
        /*0ef4*/ 	.word	0x00000480
        /*0ef8*/ 	.word	0x000000ff
        /*0efc*/ 	.word	0x00000040
        /*0f00*/ 	.short	0x0100
        /*0f02*/ 	.byte	0x07
	.zero		1


	//   ....[17]....
        /*0f04*/ 	.word	0x00000490
        /*0f08*/ 	.word	0x000000ff
        /*0f0c*/ 	.word	0x00000098
        /*0f10*/ 	.short	0x0100
        /*0f12*/ 	.byte	0x07
	.zero		1


	//   ....[18]....
        /*0f14*/ 	.word	0x000004a0
        /*0f18*/ 	.word	0x000000ff
        /*0f1c*/ 	.word	0x00000048
        /*0f20*/ 	.short	0x0100
        /*0f22*/ 	.byte	0x07
	.zero		1


	//   ....[19]....
        /*0f24*/ 	.word	0x000004b0
        /*0f28*/ 	.word	0x000000ff
        /*0f2c*/ 	.word	0x000000a0
        /*0f30*/ 	.short	0x0100
        /*0f32*/ 	.byte	0x07
	.zero		1


	//   ....[20]....
        /*0f34*/ 	.word	0x000004c0
        /*0f38*/ 	.word	0x000000ff
        /*0f3c*/ 	.word	0x00000050
        /*0f40*/ 	.short	0x0100
        /*0f42*/ 	.byte	0x07
	.zero		1


	//   ....[21]....
        /*0f44*/ 	.word	0x000004d0
        /*0f48*/ 	.word	0x000000ff
        /*0f4c*/ 	.word	0x000000a8
        /*0f50*/ 	.short	0x0100
        /*0f52*/ 	.byte	0x07
	.zero		1


	//   ....[22]....
        /*0f54*/ 	.word	0x00000970
        /*0f58*/ 	.word	0x000000ff
        /*0f5c*/ 	.word	0x000000e0
        /*0f60*/ 	.short	0x0100
        /*0f62*/ 	.byte	0x07
	.zero		1


	//   ....[23]....
        /*0f64*/ 	.word	0x00000a00
        /*0f68*/ 	.word	0x000000ff
        /*0f6c*/ 	.word	0x000000e8
        /*0f70*/ 	.short	0x0100
        /*0f72*/ 	.byte	0x07
	.zero		1


	//   ....[24]....
        /*0f74*/ 	.word	0x00000a30
        /*0f78*/ 	.word	0x000000ff
        /*0f7c*/ 	.word	0x000000c0
        /*0f80*/ 	.short	0x0100
        /*0f82*/ 	.byte	0x0a
	.zero		1


	//   ....[25]....
        /*0f84*/ 	.word	0x00000a40
        /*0f88*/ 	.word	0x000000ff
        /*0f8c*/ 	.word	0x000000c8
        /*0f90*/ 	.short	0x0100
        /*0f92*/ 	.byte	0x0a
	.zero		1


	//   ....[26]....
        /*0f94*/ 	.word	0x00000a50
        /*0f98*/ 	.word	0x000000ff
        /*0f9c*/ 	.word	0x000000d0
        /*0fa0*/ 	.short	0x0100
        /*0fa2*/ 	.byte	0x0a
	.zero		1


	//   ....[27]....
        /*0fa4*/ 	.word	0x00000a60
        /*0fa8*/ 	.word	0x000000ff
        /*0fac*/ 	.word	0x000000d8
        /*0fb0*/ 	.short	0x0100
        /*0fb2*/ 	.byte	0x0a
	.zero		1


	//   ....[28]....
        /*0fb4*/ 	.word	0x00001910
        /*0fb8*/ 	.word	0x000000ff
        /*0fbc*/ 	.word	0xfffffff8
        /*0fc0*/ 	.short	0x010a
        /*0fc2*/ 	.byte	0x11
	.zero		1


	//   ....[29]....
        /*0fc4*/ 	.word	0x000022f0
        /*0fc8*/ 	.word	0x000000ff
        /*0fcc*/ 	.word	0x00000000
        /*0fd0*/ 	.short	0x010a
        /*0fd2*/ 	.byte	0x06
	.zero		1


	//   ....[30]....
        /*0fd4*/ 	.word	0x00002330
        /*0fd8*/ 	.word	0x000000ff
        /*0fdc*/ 	.word	0x00000000
        /*0fe0*/ 	.short	0x010a
        /*0fe2*/ 	.byte	0x06
	.zero		1


	//   ....[31]....
        /*0fe4*/ 	.word	0x00003510
        /*0fe8*/ 	.word	0x000000ff
        /*0fec*/ 	.word	0x00000000
        /*0ff0*/ 	.short	0x010a
        /*0ff2*/ 	.byte	0x09
	.zero		1


	//   ....[32]....
        /*0ff4*/ 	.word	0x00003550
        /*0ff8*/ 	.word	0x000000ff
        /*0ffc*/ 	.word	0x00000000
        /*1000*/ 	.short	0x010a
        /*1002*/ 	.byte	0x09
	.zero		1


	//   ....[33]....
        /*1004*/ 	.word	0x00004610
        /*1008*/ 	.word	0x000000e5
        /*100c*/ 	.word	0x00000000
        /*1010*/ 	.short	0x0101
        /*1012*/ 	.byte	0x3f
	.zero		1


	//   ....[34]....
        /*1014*/ 	.word	0x000056d0
        /*1018*/ 	.word	0x000000e3
        /*101c*/ 	.word	0x00000000
        /*1020*/ 	.short	0x0101
        /*1022*/ 	.byte	0x1d
	.zero		1


	//   ....[35]....
        /*1024*/ 	.word	0x00005860
        /*1028*/ 	.word	0x00000018
        /*102c*/ 	.word	0x00000000
        /*1030*/ 	.short	0x0101
        /*1032*/ 	.byte	0x3f
	.zero		1


	//   ....[36]....
        /*1034*/ 	.word	0x00005920
        /*1038*/ 	.word	0x000000ff
        /*103c*/ 	.word	0x00000008
        /*1040*/ 	.short	0x010a
        /*1042*/ 	.byte	0x11
	.zero		1


	//   ....[37]....
        /*1044*/ 	.word	0x0000eb10
        /*1048*/ 	.word	0x00000003
        /*104c*/ 	.word	0x00000000
        /*1050*/ 	.short	0x0101
        /*1052*/ 	.byte	0x1d
	.zero		1


	//   ....[38]....
        /*1054*/ 	.word	0x0000f560
        /*1058*/ 	.word	0x0000000d
        /*105c*/ 	.word	0x00000058
        /*1060*/ 	.short	0x010a
        /*1062*/ 	.byte	0x3f
	.zero		1


	//   ....[39]....
        /*1064*/ 	.word	0x0000f930
        /*1068*/ 	.word	0x00000004
        /*106c*/ 	.word	0x000000e8
        /*1070*/ 	.short	0x0101
        /*1072*/ 	.byte	0x3f
	.zero		1


	//   ....[40]....
        /*1074*/ 	.word	0x00010130
        /*1078*/ 	.word	0x00000007
        /*107c*/ 	.word	0x00000000
        /*1080*/ 	.short	0x010a
        /*1082*/ 	.byte	0x3f
	.zero		1


	//   ....[41]....
        /*1084*/ 	.word	0x000101b0
        /*1088*/ 	.word	0x00000009
        /*108c*/ 	.word	0x00000000
        /*1090*/ 	.short	0x010a
        /*1092*/ 	.byte	0x3f
	.zero		1


	//   ....[42]....
        /*1094*/ 	.word	0x00010240
        /*1098*/ 	.word	0x00000006
        /*109c*/ 	.word	0x00000000
        /*10a0*/ 	.short	0x010a
        /*10a2*/ 	.byte	0x3f
	.zero		1


	//   ....[43]....
        /*10a4*/ 	.word	0x000102d0
        /*10a8*/ 	.word	0x00000009
        /*10ac*/ 	.word	0x00000000
        /*10b0*/ 	.short	0x010a
        /*10b2*/ 	.byte	0x3f
	.zero		1


	//   ....[44]....
        /*10b4*/ 	.word	0x00010360
        /*10b8*/ 	.word	0x00000006
        /*10bc*/ 	.word	0x00000000
        /*10c0*/ 	.short	0x010a
        /*10c2*/ 	.byte	0x3f
	.zero		1


	//   ....[45]....
        /*10c4*/ 	.word	0x000103f0
        /*10c8*/ 	.word	0x00000009
        /*10cc*/ 	.word	0x00000000
        /*10d0*/ 	.short	0x010a
        /*10d2*/ 	.byte	0x3f
	.zero		1


	//   ....[46]....
        /*10d4*/ 	.word	0x00010480
        /*10d8*/ 	.word	0x00000006
        /*10dc*/ 	.word	0x00000000
        /*10e0*/ 	.short	0x010a
        /*10e2*/ 	.byte	0x3f
	.zero		1


	//   ....[47]....
        /*10e4*/ 	.word	0x00010510
        /*10e8*/ 	.word	0x00000009
        /*10ec*/ 	.word	0x00000000
        /*10f0*/ 	.short	0x010a
        /*10f2*/ 	.byte	0x3f
	.zero		1


	//   ....[48]....
        /*10f4*/ 	.word	0x000105a0
        /*10f8*/ 	.word	0x00000006
        /*10fc*/ 	.word	0x00000000
        /*1100*/ 	.short	0x010a
        /*1102*/ 	.byte	0x3f
	.zero		1


	//   ....[49]....
        /*1104*/ 	.word	0x00010630
        /*1108*/ 	.word	0x00000009
        /*110c*/ 	.word	0x00000000
        /*1110*/ 	.short	0x010a
        /*1112*/ 	.byte	0x3f
	.zero		1


	//   ....[50]....
        /*1114*/ 	.word	0x000106c0
        /*1118*/ 	.word	0x00000003
        /*111c*/ 	.word	0x00000000
        /*1120*/ 	.short	0x010a
        /*1122*/ 	.byte	0x3f
	.zero		1


	//   ....[51]....
        /*1124*/ 	.word	0x00010730
        /*1128*/ 	.word	0x00000003
        /*112c*/ 	.word	0xfffffff8
        /*1130*/ 	.short	0x010a
        /*1132*/ 	.byte	0x3f
	.zero		1


	//   ....[52]....
        /*1134*/ 	.word	0x00010790
        /*1138*/ 	.word	0x00000003
        /*113c*/ 	.word	0x00000000
        /*1140*/ 	.short	0x010a
        /*1142*/ 	.byte	0x3f
	.zero		1


	//   ....[53]....
        /*1144*/ 	.word	0x00010800
        /*1148*/ 	.word	0x00000000
        /*114c*/ 	.word	0x00000000
        /*1150*/ 	.short	0x010a
        /*1152*/ 	.byte	0x3f
	.zero		1


	//   ....[54]....
        /*1154*/ 	.word	0x00010870
        /*1158*/ 	.word	0x00000019
        /*115c*/ 	.word	0x00000008
        /*1160*/ 	.short	0x010a
        /*1162*/ 	.byte	0x3f
	.zero		1


	//   ....[55]....
        /*1164*/ 	.word	0x00010940
        /*1168*/ 	.word	0x0000000d
        /*116c*/ 	.word	0x00000058
        /*1170*/ 	.short	0x010a
        /*1172*/ 	.byte	0x3f
	.zero		1


	//   ....[56]....
        /*1174*/ 	.word	0x00010a20
        /*1178*/ 	.word	0x00000007
        /*117c*/ 	.word	0x00000000
        /*1180*/ 	.short	0x010a
        /*1182*/ 	.byte	0x3f
	.zero		1


	//   ....[57]....
        /*1184*/ 	.word	0x00010a70
        /*1188*/ 	.word	0x00000009
        /*118c*/ 	.word	0x00000000
        /*1190*/ 	.short	0x010a
        /*1192*/ 	.byte	0x3f
	.zero		1


	//   ....[58]....
        /*1194*/ 	.word	0x00010ac0
        /*1198*/ 	.word	0x00000006
        /*119c*/ 	.word	0x00000000
        /*11a0*/ 	.short	0x010a
        /*11a2*/ 	.byte	0x3f
	.zero		1


	//   ....[59]....
        /*11a4*/ 	.word	0x00010b10
        /*11a8*/ 	.word	0x00000009
        /*11ac*/ 	.word	0x00000000
        /*11b0*/ 	.short	0x010a
        /*11b2*/ 	.byte	0x3f
	.zero		1


	//   ....[60]....
        /*11b4*/ 	.word	0x00010b60
        /*11b8*/ 	.word	0x00000006
        /*11bc*/ 	.word	0x00000000
        /*11c0*/ 	.short	0x010a
        /*11c2*/ 	.byte	0x3f
	.zero		1


	//   ....[61]....
        /*11c4*/ 	.word	0x00010bb0
        /*11c8*/ 	.word	0x00000009
        /*11cc*/ 	.word	0x00000000
        /*11d0*/ 	.short	0x010a
        /*11d2*/ 	.byte	0x3f
	.zero		1


	//   ....[62]....
        /*11d4*/ 	.word	0x00010c00
        /*11d8*/ 	.word	0x00000006
        /*11dc*/ 	.word	0x00000000
        /*11e0*/ 	.short	0x010a
        /*11e2*/ 	.byte	0x3f
	.zero		1


	//   ....[63]....
        /*11e4*/ 	.word	0x00010c50
        /*11e8*/ 	.word	0x00000009
        /*11ec*/ 	.word	0x00000000
        /*11f0*/ 	.short	0x010a
        /*11f2*/ 	.byte	0x3f
	.zero		1


	//   ....[64]....
        /*11f4*/ 	.word	0x00010ca0
        /*11f8*/ 	.word	0x00000006
        /*11fc*/ 	.word	0x00000000
        /*1200*/ 	.short	0x010a
        /*1202*/ 	.byte	0x3f
	.zero		1


	//   ....[65]....
        /*1204*/ 	.word	0x00010cf0
        /*1208*/ 	.word	0x00000009
        /*120c*/ 	.word	0x00000000
        /*1210*/ 	.short	0x010a
        /*1212*/ 	.byte	0x3f
	.zero		1


	//----- nvinfo : EIATTR_NUM_MBARRIERS
	.align		4
.L_30:
        /*1214*/ 	.byte	0x03, 0x38
        /*1216*/ 	.short	0x001c


	//----- nvinfo : EIATTR_EXIT_INSTR_OFFSETS
	.align		4
        /*1218*/ 	.byte	0x04, 0x1c
        /*121a*/ 	.short	(.L_32 - .L_31)


	//   ....[0]....
.L_31:
        /*121c*/ 	.word	0x00001650


	//   ....[1]....
        /*1220*/ 	.word	0x000016b0


	//   ....[2]....
        /*1224*/ 	.word	0x0000f220


	//   ....[3]....
        /*1228*/ 	.word	0x0000f250


	//   ....[4]....
        /*122c*/ 	.word	0x00010710


	//----- nvinfo : EIATTR_MAX_THREADS
	.align		4
.L_32:
        /*1230*/ 	.byte	0x04, 0x05
        /*1232*/ 	.short	(.L_34 - .L_33)
.L_33:
        /*1234*/ 	.word	0x00000180
        /*1238*/ 	.word	0x00000001
        /*123c*/ 	.word	0x00000001


	//----- nvinfo : EIATTR_CRS_STACK_SIZE
	.align		4
.L_34:
        /*1240*/ 	.byte	0x04, 0x1e
        /*1242*/ 	.short	(.L_36 - .L_35)
.L_35:
        /*1244*/ 	.word	0x00000000


	//----- nvinfo : EIATTR_CBANK_PARAM_SIZE
	.align		4
.L_36:
        /*1248*/ 	.byte	0x03, 0x19
        /*124a*/ 	.short	0x0470


	//----- nvinfo : EIATTR_PARAM_CBANK
	.align		4
        /*124c*/ 	.byte	0x04, 0x0a
        /*124e*/ 	.short	(.L_38 - .L_37)
	.align		4
.L_37:
        /*1250*/ 	.word	index@(.nv.constant0._ZN7cutlass13device_kernelINS_4gemm6kernel13GemmUniversalIN4cute5tupleIJiiiiEEENS1_10collective13CollectiveMmaINS1_37MainloopSm90TmaGmmaWarpSpecializedFP8ILi11ENS5_IJNS4_1CILi8EEENSA_ILi1EEESC_EEENS1_32KernelTmaWarpSpecializedPingpongEEENS5_IJNSA_ILi64EEENSA_ILi256EEESG_EEENS_12float_e4m3_tENS5_IJlSC_lEEESJ_SK_NS4_8TiledMMAINS4_8MMA_AtomIJNS4_4SM904GMMA31MMA_64x256x32_F32E4M3E4M3_SS_TNILNSO_7ScaleInE1ELSQ_1EEEEEENS4_6LayoutINS5_IJSC_SC_SC_EEENS5_IJNSA_ILi0EEESV_SV_EEEEENS5_IJNS4_10UnderscoreESY_SY_EEEEENS4_13SM90_TMA_LOADENS4_14ComposedLayoutINS4_7SwizzleILi2ELi4ELi3EEENS4_18smem_ptr_flag_bitsILi8EEENST_INS5_IJSB_SG_EEENS5_IJSG_SC_EEEEEEEvNS4_8identityENS4_23SM90_TMA_LOAD_MULTICASTES1A_vS1B_EENS_8epilogue10collective6detail29Sm90TmaWarpSpecializedAdapterINS1F_15DefaultEpilogueISJ_SK_SK_NS1E_6thread17LinearCombinationISJ_Li1EffLNS1J_9ScaleType4KindE0ELNS_15FloatRoundStyleE2ESJ_EENS1_15EpilogueDefaultEEEEEvvEEEEvNT_6ParamsE)
        /*1254*/ 	.short	0x0210
        /*1256*/ 	.short	0x0470


	//----- nvinfo : EIATTR_SW_WAR
	.align		4
.L_38:
        /*1258*/ 	.byte	0x04, 0x36
        /*125a*/ 	.short	(.L_40 - .L_39)
.L_39:
        /*125c*/ 	.word	0x00000008
.L_40:


//--------------------- .nv.callgraph             --------------------------
	.section	.nv.callgraph,"",@"SHT_CUDA_CALLGRAPH"
	.align	4
	.sectionentsize	8
	.align		4
        /*0000*/ 	.word	0x00000000
	.align		4
        /*0004*/ 	.word	0xffffffff
	.align		4
        /*0008*/ 	.word	0x00000000
	.align		4
        /*000c*/ 	.word	0xfffffffe
	.align		4
        /*0010*/ 	.word	0x00000000
	.align		4
        /*0014*/ 	.word	0xfffffffd
	.align		4
        /*0018*/ 	.word	0x00000000
	.align		4
        /*001c*/ 	.word	0xfffffffc


//--------------------- .nv.constant4             --------------------------
	.section	.nv.constant4,"a",@progbits
	.align	8
	.align		8
.nv.constant4:
        /*0000*/ 	.dword	_ZN40_INTERNAL_ef0d03c7_4_k_cu_8afacb1b_221974cuda3std3__45__cpo5beginE
	.align		8
        /*0008*/ 	.dword	_ZN40_INTERNAL_ef0d03c7_4_k_cu_8afacb1b_221974cuda3std3__45__cpo3endE
	.align		8
        /*0010*/ 	.dword	_ZN40_INTERNAL_ef0d03c7_4_k_cu_8afacb1b_221974cuda3std3__45__cpo6cbeginE
	.align		8
        /*0018*/ 	.dword	_ZN40_INTERNAL_ef0d03c7_4_k_cu_8afacb1b_221974cuda3std3__45__cpo4cendE
	.align		8
        /*0020*/ 	.dword	_ZN40_INTERNAL_ef0d03c7_4_k_cu_8afacb1b_221974cuda3std3__442_GLOBAL__N__ef0d03c7_4_k_cu_8afacb1b_221976ignoreE
	.align		8
        /*0028*/ 	.dword	_ZN40_INTERNAL_ef0d03c7_4_k_cu_8afacb1b_221974cuda3std3__419piecewise_constructE
	.align		8
        /*0030*/ 	.dword	_ZN40_INTERNAL_ef0d03c7_4_k_cu_8afacb1b_221974cuda3std3__48in_placeE
	.align		8
        /*0038*/ 	.dword	_ZN40_INTERNAL_ef0d03c7_4_k_cu_8afacb1b_221974cuda3std6ranges3__45__cpo4swapE
	.align		8
        /*0040*/ 	.dword	_ZN40_INTERNAL_ef0d03c7_4_k_cu_8afacb1b_221974cuda3std6ranges3__45__cpo9iter_moveE
	.align		8
        /*0048*/ 	.dword	_ZN40_INTERNAL_ef0d03c7_4_k_cu_8afacb1b_221974cute7productE
	.align		8
        /*0050*/ 	.dword	_ZN40_INTERNAL_ef0d03c7_4_k_cu_8afacb1b_221974cute1_E


//--------------------- .text._ZN7cutlass13device_kernelINS_4gemm6kernel13GemmUniversalIN4cute5tupleIJiiiiEEENS1_10collective13CollectiveMmaINS1_37MainloopSm90TmaGmmaWarpSpecializedFP8ILi11ENS5_IJNS4_1CILi8EEENSA_ILi1EEESC_EEENS1_32KernelTmaWarpSpecializedPingpongEEENS5_IJNSA_ILi64EEENSA_ILi256EEESG_EEENS_12float_e4m3_tENS5_IJlSC_lEEESJ_SK_NS4_8TiledMMAINS4_8MMA_AtomIJNS4_4SM904GMMA31MMA_64x256x32_F32E4M3E4M3_SS_TNILNSO_7ScaleInE1ELSQ_1EEEEEENS4_6LayoutINS5_IJSC_SC_SC_EEENS5_IJNSA_ILi0EEESV_SV_EEEEENS5_IJNS4_10UnderscoreESY_SY_EEEEENS4_13SM90_TMA_LOADENS4_14ComposedLayoutINS4_7SwizzleILi2ELi4ELi3EEENS4_18smem_ptr_flag_bitsILi8EEENST_INS5_IJSB_SG_EEENS5_IJSG_SC_EEEEEEEvNS4_8identityENS4_23SM90_TMA_LOAD_MULTICASTES1A_vS1B_EENS_8epilogue10collective6detail29Sm90TmaWarpSpecializedAdapterINS1F_15DefaultEpilogueISJ_SK_SK_NS1E_6thread17LinearCombinationISJ_Li1EffLNS1J_9ScaleType4KindE0ELNS_15FloatRoundStyleE2ESJ_EENS1_15EpilogueDefaultEEEEEvvEEEEvNT_6ParamsE --------------------------
	.section	.text._ZN7cutlass13device_kernelINS_4gemm6kernel13GemmUniversalIN4cute5tupleIJiiiiEEENS1_10collective13CollectiveMmaINS1_37MainloopSm90TmaGmmaWarpSpecializedFP8ILi11ENS5_IJNS4_1CILi8EEENSA_ILi1EEESC_EEENS1_32KernelTmaWarpSpecializedPingpongEEENS5_IJNSA_ILi64EEENSA_ILi256EEESG_EEENS_12float_e4m3_tENS5_IJlSC_lEEESJ_SK_NS4_8TiledMMAINS4_8MMA_AtomIJNS4_4SM904GMMA31MMA_64x256x32_F32E4M3E4M3_SS_TNILNSO_7ScaleInE1ELSQ_1EEEEEENS4_6LayoutINS5_IJSC_SC_SC_EEENS5_IJNSA_ILi0EEESV_SV_EEEEENS5_IJNS4_10UnderscoreESY_SY_EEEEENS4_13SM90_TMA_LOADENS4_14ComposedLayoutINS4_7SwizzleILi2ELi4ELi3EEENS4_18smem_ptr_flag_bitsILi8EEENST_INS5_IJSB_SG_EEENS5_IJSG_SC_EEEEEEEvNS4_8identityENS4_23SM90_TMA_LOAD_MULTICASTES1A_vS1B_EENS_8epilogue10collective6detail29Sm90TmaWarpSpecializedAdapterINS1F_15DefaultEpilogueISJ_SK_SK_NS1E_6thread17LinearCombinationISJ_Li1EffLNS1J_9ScaleType4KindE0ELNS_15FloatRoundStyleE2ESJ_EENS1_15EpilogueDefaultEEEEEvvEEEEvNT_6ParamsE,"ax",@progbits
	.align	128
.text._ZN7cutlass13device_kernelINS_4gemm6kernel13GemmUniversalIN4cute5tupleIJiiiiEEENS1_10collective13CollectiveMmaINS1_37MainloopSm90TmaGmmaWarpSpecializedFP8ILi11ENS5_IJNS4_1CILi8EEENSA_ILi1EEESC_EEENS1_32KernelTmaWarpSpecializedPingpongEEENS5_IJNSA_ILi64EEENSA_ILi256EEESG_EEENS_12float_e4m3_tENS5_IJlSC_lEEESJ_SK_NS4_8TiledMMAINS4_8MMA_AtomIJNS4_4SM904GMMA31MMA_64x256x32_F32E4M3E4M3_SS_TNILNSO_7ScaleInE1ELSQ_1EEEEEENS4_6LayoutINS5_IJSC_SC_SC_EEENS5_IJNSA_ILi0EEESV_SV_EEEEENS5_IJNS4_10UnderscoreESY_SY_EEEEENS4_13SM90_TMA_LOADENS4_14ComposedLayoutINS4_7SwizzleILi2ELi4ELi3EEENS4_18smem_ptr_flag_bitsILi8EEENST_INS5_IJSB_SG_EEENS5_IJSG_SC_EEEEEEEvNS4_8identityENS4_23SM90_TMA_LOAD_MULTICASTES1A_vS1B_EENS_8epilogue10collective6detail29Sm90TmaWarpSpecializedAdapterINS1F_15DefaultEpilogueISJ_SK_SK_NS1E_6thread17LinearCombinationISJ_Li1EffLNS1J_9ScaleType4KindE0ELNS_15FloatRoundStyleE2ESJ_EENS1_15EpilogueDefaultEEEEEvvEEEEvNT_6ParamsE:
        .type           _ZN7cutlass13device_kernelINS_4gemm6kernel13GemmUniversalIN4cute5tupleIJiiiiEEENS1_10collective13CollectiveMmaINS1_37MainloopSm90TmaGmmaWarpSpecializedFP8ILi11ENS5_IJNS4_1CILi8EEENSA_ILi1EEESC_EEENS1_32KernelTmaWarpSpecializedPingpongEEENS5_IJNSA_ILi64EEENSA_ILi256EEESG_EEENS_12float_e4m3_tENS5_IJlSC_lEEESJ_SK_NS4_8TiledMMAINS4_8MMA_AtomIJNS4_4SM904GMMA31MMA_64x256x32_F32E4M3E4M3_SS_TNILNSO_7ScaleInE1ELSQ_1EEEEEENS4_6LayoutINS5_IJSC_SC_SC_EEENS5_IJNSA_ILi0EEESV_SV_EEEEENS5_IJNS4_10UnderscoreESY_SY_EEEEENS4_13SM90_TMA_LOADENS4_14ComposedLayoutINS4_7SwizzleILi2ELi4ELi3EEENS4_18smem_ptr_flag_bitsILi8EEENST_INS5_IJSB_SG_EEENS5_IJSG_SC_EEEEEEEvNS4_8identityENS4_23SM90_TMA_LOAD_MULTICASTES1A_vS1B_EENS_8epilogue10collective6detail29Sm90TmaWarpSpecializedAdapterINS1F_15DefaultEpilogueISJ_SK_SK_NS1E_6thread17LinearCombinationISJ_Li1EffLNS1J_9ScaleType4KindE0ELNS_15FloatRoundStyleE2ESJ_EENS1_15EpilogueDefaultEEEEEvvEEEEvNT_6ParamsE,@function
        .size           _ZN7cutlass13device_kernelINS_4gemm6kernel13GemmUniversalIN4cute5tupleIJiiiiEEENS1_10collective13CollectiveMmaINS1_37MainloopSm90TmaGmmaWarpSpecializedFP8ILi11ENS5_IJNS4_1CILi8EEENSA_ILi1EEESC_EEENS1_32KernelTmaWarpSpecializedPingpongEEENS5_IJNSA_ILi64EEENSA_ILi256EEESG_EEENS_12float_e4m3_tENS5_IJlSC_lEEESJ_SK_NS4_8TiledMMAINS4_8MMA_AtomIJNS4_4SM904GMMA31MMA_64x256x32_F32E4M3E4M3_SS_TNILNSO_7ScaleInE1ELSQ_1EEEEEENS4_6LayoutINS5_IJSC_SC_SC_EEENS5_IJNSA_ILi0EEESV_SV_EEEEENS5_IJNS4_10UnderscoreESY_SY_EEEEENS4_13SM90_TMA_LOADENS4_14ComposedLayoutINS4_7SwizzleILi2ELi4ELi3EEENS4_18smem_ptr_flag_bitsILi8EEENST_INS5_IJSB_SG_EEENS5_IJSG_SC_EEEEEEEvNS4_8identityENS4_23SM90_TMA_LOAD_MULTICASTES1A_vS1B_EENS_8epilogue10collective6detail29Sm90TmaWarpSpecializedAdapterINS1F_15DefaultEpilogueISJ_SK_SK_NS1E_6thread17LinearCombinationISJ_Li1EffLNS1J_9ScaleType4KindE0ELNS_15FloatRoundStyleE2ESJ_EENS1_15EpilogueDefaultEEEEEvvEEEEvNT_6ParamsE,(.L_x_351 - _ZN7cutlass13device_kernelINS_4gemm6kernel13GemmUniversalIN4cute5tupleIJiiiiEEENS1_10collective13CollectiveMmaINS1_37MainloopSm90TmaGmmaWarpSpecializedFP8ILi11ENS5_IJNS4_1CILi8EEENSA_ILi1EEESC_EEENS1_32KernelTmaWarpSpecializedPingpongEEENS5_IJNSA_ILi64EEENSA_ILi256EEESG_EEENS_12float_e4m3_tENS5_IJlSC_lEEESJ_SK_NS4_8TiledMMAINS4_8MMA_AtomIJNS4_4SM904GMMA31MMA_64x256x32_F32E4M3E4M3_SS_TNILNSO_7ScaleInE1ELSQ_1EEEEEENS4_6LayoutINS5_IJSC_SC_SC_EEENS5_IJNSA_ILi0EEESV_SV_EEEEENS5_IJNS4_10UnderscoreESY_SY_EEEEENS4_13SM90_TMA_LOADENS4_14ComposedLayoutINS4_7SwizzleILi2ELi4ELi3EEENS4_18smem_ptr_flag_bitsILi8EEENST_INS5_IJSB_SG_EEENS5_IJSG_SC_EEEEEEEvNS4_8identityENS4_23SM90_TMA_LOAD_MULTICASTES1A_vS1B_EENS_8epilogue10collective6detail29Sm90TmaWarpSpecializedAdapterINS1F_15DefaultEpilogueISJ_SK_SK_NS1E_6thread17LinearCombinationISJ_Li1EffLNS1J_9ScaleType4KindE0ELNS_15FloatRoundStyleE2ESJ_EENS1_15EpilogueDefaultEEEEEvvEEEEvNT_6ParamsE)
        .other          _ZN7cutlass13device_kernelINS_4gemm6kernel13GemmUniversalIN4cute5tupleIJiiiiEEENS1_10collective13CollectiveMmaINS1_37MainloopSm90TmaGmmaWarpSpecializedFP8ILi11ENS5_IJNS4_1CILi8EEENSA_ILi1EEESC_EEENS1_32KernelTmaWarpSpecializedPingpongEEENS5_IJNSA_ILi64EEENSA_ILi256EEESG_EEENS_12float_e4m3_tENS5_IJlSC_lEEESJ_SK_NS4_8TiledMMAINS4_8MMA_AtomIJNS4_4SM904GMMA31MMA_64x256x32_F32E4M3E4M3_SS_TNILNSO_7ScaleInE1ELSQ_1EEEEEENS4_6LayoutINS5_IJSC_SC_SC_EEENS5_IJNSA_ILi0EEESV_SV_EEEEENS5_IJNS4_10UnderscoreESY_SY_EEEEENS4_13SM90_TMA_LOADENS4_14ComposedLayoutINS4_7SwizzleILi2ELi4ELi3EEENS4_18smem_ptr_flag_bitsILi8EEENST_INS5_IJSB_SG_EEENS5_IJSG_SC_EEEEEEEvNS4_8identityENS4_23SM90_TMA_LOAD_MULTICASTES1A_vS1B_EENS_8epilogue10collective6detail29Sm90TmaWarpSpecializedAdapterINS1F_15DefaultEpilogueISJ_SK_SK_NS1E_6thread17LinearCombinationISJ_Li1EffLNS1J_9ScaleType4KindE0ELNS_15FloatRoundStyleE2ESJ_EENS1_15EpilogueDefaultEEEEEvvEEEEvNT_6ParamsE,@"STO_CUDA_ENTRY STV_DEFAULT"
_ZN7cutlass13device_kernelINS_4gemm6kernel13GemmUniversalIN4cute5tupleIJiiiiEEENS1_10collective13CollectiveMmaINS1_37MainloopSm90TmaGmmaWarpSpecializedFP8ILi11ENS5_IJNS4_1CILi8EEENSA_ILi1EEESC_EEENS1_32KernelTmaWarpSpecializedPingpongEEENS5_IJNSA_ILi64EEENSA_ILi256EEESG_EEENS_12float_e4m3_tENS5_IJlSC_lEEESJ_SK_NS4_8TiledMMAINS4_8MMA_AtomIJNS4_4SM904GMMA31MMA_64x256x32_F32E4M3E4M3_SS_TNILNSO_7ScaleInE1ELSQ_1EEEEEENS4_6LayoutINS5_IJSC_SC_SC_EEENS5_IJNSA_ILi0EEESV_SV_EEEEENS5_IJNS4_10UnderscoreESY_SY_EEEEENS4_13SM90_TMA_LOADENS4_14ComposedLayoutINS4_7SwizzleILi2ELi4ELi3EEENS4_18smem_ptr_flag_bitsILi8EEENST_INS5_IJSB_SG_EEENS5_IJSG_SC_EEEEEEEvNS4_8identityENS4_23SM90_TMA_LOAD_MULTICASTES1A_vS1B_EENS_8epilogue10collective6detail29Sm90TmaWarpSpecializedAdapterINS1F_15DefaultEpilogueISJ_SK_SK_NS1E_6thread17LinearCombinationISJ_Li1EffLNS1J_9ScaleType4KindE0ELNS_15FloatRoundStyleE2ESJ_EENS1_15EpilogueDefaultEEEEEvvEEEEvNT_6ParamsE:
[----:B------:R-:W0:Y:S02]  /*0000*/  LDC R1, c[0x0][0x28] ;  /* 0x00000a00ff017b82 */ /* 0x000e240000000800 */
[----:B0-----:R-:W-:Y:S01]  /*0010*/  VIADD R1, R1, 0xfffffee8 ;  /* 0xfffffee801017836 */ /* 0x001fe20000000000 */
[----:B------:R-:W0:Y:S01]  /*0020*/  S2R R2, SR_TID.X ;  /* 0x0000000000027919 */ /* 0x000e220000002100 */
[----:B------:R-:W-:Y:S01]  /*0030*/  ELECT P0, URZ, PT ;  /* 0x00000000003f782f */ /* 0x000fe20003800000 */
[----:B------:R-:W-:Y:S01]  /*0040*/  BSSY B0, `(.L_x_0) ;  /* 0x0000014000007945 */ /* 0x000fe20003800000 */
[--C-:B0-----:R-:W-:Y:S02]  /*0050*/  SHF.R.U32.HI R0, RZ, 0x5, R2.reuse ;  /* 0x00000005ff007819 */ /* 0x101fe40000011602 */
[----:B------:R-:W-:-:S03]  /*0060*/  SHF.R.U32.HI R5, RZ, 0x7, R2 ;  /* 0x00000007ff057819 */ /* 0x000fc60000011602 */
[----:B------:R-:W0:Y:S02]  /*0070*/  SHFL.IDX PT, R3, R0, RZ, 0x1f ;  /* 0x00001fff00037589 */ /* 0x000e2400000e0000 */
[----:B0-----:R-:W-:Y:S02]  /*0080*/  R2UR UR6, R3 ;  /* 0x00000000030672ca */ /* 0x001fe400000e0000 */
[----:B------:R0:W1:Y:S11]  /*0090*/  SHFL.IDX PT, R3, R5, RZ, 0x1f ;  /* 0x00001fff05037589 */ /* 0x00007600000e0000 */
[----:B------:R-:W-:-:S02]  /*00a0*/  USHF.R.S32.HI UR4, URZ, 0x1f, UR6 ;  /* 0x0000001f3f047899 */ /* 0x000fc40008011406 */
[----:B------:R-:W-:Y:S02]  /*00b0*/  ISETP.NE.OR P0, PT, RZ, UR6, !P0 ;  /* 0x00000006ff007c0c */ /* 0x000fe4000c705670 */
[----:B------:R-:W-:-:S04]  /*00c0*/  ULEA.HI UR4, UR4, UR6, URZ, 0x2 ;  /* 0x0000000604047291 */ /* 0x000fc8000f8f103f */
[----:B------:R-:W-:-:S04]  /*00d0*/  ULOP3.LUT UR4, UR4, 0xfffffffc, URZ, 0xc0, !UPT ;  /* 0xfffffffc04047892 */ /* 0x000fc8000f8ec03f */
[----:B------:R-:W-:-:S03]  /*00e0*/  UIADD3 UR6, UR6, -UR4, URZ ;  /* 0x8000000406067290 */ /* 0x000fc6000fffe03f */
[----:B01----:R-:W-:Y:S09]  /*00f0*/  @P0 BRA `(.L_x_1) ;  /* 0x0000000000200947 */ /* 0x003ff20003800000 */
[----:B------:R-:W-:Y:S02]  /*0100*/  ULDC.64 UR4, c[0x0][0x198] ;  /* 0x0000660000047ab9 */ /* 0x000fe40000000a00 */
[----:B------:R-:W-:Y:S02]  /*0110*/  UIADD3 UR8, UP0, UR4, 0xf0, URZ ;  /* 0x000000f004087890 */ /* 0x000fe4000ff1e03f */
[----:B------:R-:W-:Y:S02]  /*0120*/  UIADD3 UR4, UP1, UR4, 0x1f0, URZ ;  /* 0x000001f004047890 */ /* 0x000fe4000ff3e03f */
[----:B------:R-:W-:Y:S02]  /*0130*/  UIADD3.X UR9, URZ, UR5, URZ, UP0, !UPT ;  /* 0x000000053f097290 */ /* 0x000fe400087fe43f */
[----:B------:R-:W-:-:S07]  /*0140*/  UIADD3.X UR5, URZ, UR5, URZ, UP1, !UPT ;  /* 0x000000053f057290 */ /* 0x000fce0008ffe43f */
[----:B------:R0:W-:Y:S02]  /*0150*/  UTMACCTL.PF [UR8] ;  /* 0x00000000080079b9 */ /* 0x0001e40008040000 */
[----:B------:R0:W-:Y:S02]  /*0160*/  UTMACCTL.PF [UR4] ;  /* 0x00000000040079b9 */ /* 0x0001e40008040000 */
[----:B0-----:R-:W-:Y:S01]  /*0170*/  NOP ;  /* 0x0000000000007918 */ /* 0x001fe20000000000 */
.L_x_1:
[----:B------:R-:W-:Y:S05]  /*0180*/  BSYNC B0 ;  /* 0x0000000000007941 */ /* 0x000fea0003800000 */
.L_x_0:
[----:B------:R-:W0:Y:S01]  /*0190*/  SHFL.IDX PT, R4, R0, RZ, 0x1f ;  /* 0x00001fff00047589 */ /* 0x000e2200000e0000 */
[----:B------:R-:W-:Y:S01]  /*01a0*/  R2UR UR14, R3 ;  /* 0x00000000030e72ca */ /* 0x000fe200000e0000 */
[----:B------:R-:W-:Y:S01]  /*01b0*/  UISETP.NE.AND UP0, UPT, UR6, 0x3, UPT ;  /* 0x000000030600788c */ /* 0x000fe2000bf05270 */
[----:B------:R-:W-:-:S03]  /*01c0*/  SHF.R.S32.HI R3, RZ, 0x1f, R2 ;  /* 0x0000001fff037819 */ /* 0x000fc60000011402 */
[----:B------:R-:W-:Y:S01]  /*01d0*/  UISETP.EQ.OR UP0, UPT, UR6, URZ, !UP0 ;  /* 0x0000003f0600728c */ /* 0x000fe2000c702670 */
[----:B------:R-:W-:-:S04]  /*01e0*/  LEA.HI R3, R3, R2, RZ, 0x7 ;  /* 0x0000000203037211 */ /* 0x000fc800078f38ff */
[----:B------:R-:W-:-:S03]  /*01f0*/  LOP3.LUT R3, R3, 0xffffff80, RZ, 0xc0, !PT ;  /* 0xffffff8003037812 */ /* 0x000fc600078ec0ff */
[----:B------:R-:W-:Y:S02]  /*0200*/  UIADD3 UR12, UR14, -0x1, URZ ;  /* 0xffffffff0e0c7890 */ /* 0x000fe4000fffe03f */
[----:B------:R-:W-:Y:S01]  /*0210*/  UISETP.EQ.AND UP0, UPT, UR14, URZ, UP0 ;  /* 0x0000003f0e00728c */ /* 0x000fe20008702270 */
[----:B------:R-:W-:Y:S01]  /*0220*/  IMAD.IADD R3, R2, 0x1, -R3 ;  /* 0x0000000102037824 */ /* 0x000fe200078e0a03 */
[----:B------:R-:W-:Y:S02]  /*0230*/  UISETP.GE.U32.AND UP1, UPT, UR12, 0x2, UPT ;  /* 0x000000020c00788c */ /* 0x000fe4000bf26070 */
[----:B------:R-:W-:Y:S02]  /*0240*/  USEL UR13, URZ, 0x1, !UP0 ;  /* 0x000000013f0d7887 */ /* 0x000fe4000c000000 */
[----:B------:R-:W-:Y:S02]  /*0250*/  SHF.R.S32.HI R12, RZ, 0x1f, R3 ;  /* 0x0000001fff0c7819 */ /* 0x000fe40000011403 */
[----:B0-----:R-:W-:Y:S01]  /*0260*/  ISETP.NE.AND P0, PT, R4, RZ, PT ;  /* 0x000000ff0400720c */ /* 0x001fe20003f05270 */
[----:B------:R-:W-:-:S12]  /*0270*/  USEL UR13, UR13, 0x2, UP1 ;  /* 0x000000020d0d7887 */ /* 0x000fd80008800000 */
[----:B------:R-:W-:Y:S05]  /*0280*/  @P0 BRA `(.L_x_2) ;  /* 0x00000000009c0947 */ /* 0x000fea0003800000 */
[----:B------:R-:W-:Y:S01]  /*0290*/  ELECT P0, URZ, PT ;  /* 0x00000000003f782f */ /* 0x000fe20003800000 */
[----:B------:R-:W-:-:S12]  /*02a0*/  BSSY B0, `(.L_x_2) ;  /* 0x0000025000007945 */ /* 0x000fd80003800000 */
[----:B------:R-:W-:Y:S05]  /*02b0*/  @!P0 BRA `(.L_x_3) ;  /* 0x00000000008c8947 */ /* 0x000fea0003800000 */
[----:B------:R-:W0:Y:S01]  /*02c0*/  S2UR UR7, SR_CgaCtaId ;  /* 0x00000000000779c3 */ /* 0x000e220000008800 */
[----:B------:R-:W-:Y:S01]  /*02d0*/  UMOV UR4, 0x400 ;  /* 0x0000040000047882 */ /* 0x000fe20000000000 */
[----:B------:R-:W-:Y:S01]  /*02e0*/  UMOV UR5, 0x1 ;  /* 0x0000000100057882 */ /* 0x000fe20000000000 */
[----:B------:R-:W-:Y:S02]  /*02f0*/  UMOV UR8, 0x8 ;  /* 0x0000000800087882 */ /* 0x000fe40000000000 */
[----:B------:R-:W-:-:S04]  /*0300*/  UIADD3 UR8, -UR8, 0x100000, URZ ;  /* 0x0010000008087890 */ /* 0x000fc8000fffe13f */
[----:B------:R-:W-:Y:S02]  /*0310*/  USHF.L.U32 UR9, UR8, 0xb, URZ ;  /* 0x0000000b08097899 */ /* 0x000fe4000800063f */
[----:B------:R-:W-:Y:S02]  /*0320*/  USHF.L.U32 UR8, UR8, 0x1, URZ ;  /* 0x0000000108087899 */ /* 0x000fe4000800063f */
[----:B0-----:R-:W-:Y:S02]  /*0330*/  ULEA UR7, UR7, UR4, 0x18 ;  /* 0x0000000407077291 */ /* 0x001fe4000f8ec03f */
[----:B------:R-:W-:-:S04]  /*0340*/  UIADD3 UR4, -UR5, 0x100000, URZ ;  /* 0x0010000005047890 */ /* 0x000fc8000fffe13f */
[----:B------:R-:W-:Y:S02]  /*0350*/  USHF.L.U32 UR5, UR4, 0xb, URZ ;  /* 0x0000000b04057899 */ /* 0x000fe4000800063f */
[----:B------:R-:W-:Y:S01]  /*0360*/  USHF.L.U32 UR4, UR4, 0x1, URZ ;  /* 0x0000000104047899 */ /* 0x000fe2000800063f */
[----:B------:R-:W0:Y:S11]  /*0370*/  FENCE.VIEW.ASYNC.S ;  /* 0x00000000000073c6 */ /* 0x000e360000000000 */
[----:B0-----:R0:W1:Y:S01]  /*0380*/  SYNCS.EXCH.64 URZ, [UR7], UR4 ;  /* 0x00000004073f75b2 */ /* 0x0010620008000100 */
[----:B------:R0:W2:Y:S01]  /*0390*/  SYNCS.EXCH.64 URZ, [UR7+0x58], UR8 ;  /* 0x00005808073f75b2 */ /* 0x0000a20008000100 */
[----:B------:R0:W3:Y:S01]  /*03a0*/  SYNCS.EXCH.64 URZ, [UR7+0x8], UR4 ;  /* 0x00000804073f75b2 */ /* 0x0000e20008000100 */
[----:B------:R0:W4:Y:S01]  /*03b0*/  SYNCS.EXCH.64 URZ, [UR7+0x60], UR8 ;  /* 0x00006008073f75b2 */ /* 0x0001220008000100 */
[----:B------:R0:W0:Y:S01]  /*03c0*/  SYNCS.EXCH.64 URZ, [UR7+0x10], UR4 ;  /* 0x00001004073f75b2 */ /* 0x0000220008000100 */
        /* <DEDUP_REMOVED lines=17> */
[----:B------:R-:W-:Y:S01]  /*04e0*/  NOP ;  /* 0x0000000000007918 */ /* 0x000fe20000000000 */
.L_x_3:
[----:B0-----:R-:W-:Y:S05]  /*04f0*/  BSYNC B0 ;  /* 0x0000000000007941 */ /* 0x001fea0003800000 */
.L_x_2:
[----:B------:R-:W-:Y:S01]  /*0500*/  SHF.R.S32.HI R9, RZ, 0x1f, R4 ;  /* 0x0000001fff097819 */ /* 0x000fe20000011404 */
[----:B------:R-:W0:Y:S01]  /*0510*/  S2UR UR15, SR_CTAID.X ;  /* 0x00000000000f79c3 */ /* 0x000e220000002500 */
[----:B------:R-:W5:Y:S01]  /*0520*/  SHFL.IDX PT, R10, R0, RZ, 0x1f ;  /* 0x00001fff000a7589 */ /* 0x000f6200000e0000 */
[----:B------:R-:W-:Y:S02]  /*0530*/  LEA.HI R6, R12, R3, RZ, 0x3 ;  /* 0x000000030c067211 */ /* 0x000fe400078f18ff */
[----:B------:R-:W-:Y:S02]  /*0540*/  ELECT P0, URZ, PT ;  /* 0x00000000003f782f */ /* 0x000fe40003800000 */
[----:B------:R-:W-:Y:S01]  /*0550*/  LEA.HI R9, R9, R4, RZ, 0x2 ;  /* 0x0000000409097211 */ /* 0x000fe200078f10ff */
[----:B------:R0:W1:Y:S01]  /*0560*/  SHFL.IDX PT, R8, R0, RZ, 0x1f ;  /* 0x00001fff00087589 */ /* 0x00006200000e0000 */
[----:B------:R-:W-:Y:S02]  /*0570*/  SHF.R.S32.HI R7, RZ, 0x3, R6 ;  /* 0x00000003ff077819 */ /* 0x000fe40000011406 */
[----:B------:R-:W-:-:S02]  /*0580*/  ELECT P1, URZ, PT ;  /* 0x00000000003f782f */ /* 0x000fc40003820000 */
[----:B------:R-:W-:Y:S01]  /*0590*/  LOP3.LUT R9, R9, 0x3ffffffc, RZ, 0xc0, !PT ;  /* 0x3ffffffc09097812 */ /* 0x000fe200078ec0ff */
[----:B------:R-:W-:Y:S01]  /*05a0*/  ULDC UR4, c[0x0][0x150] ;  /* 0x0000540000047ab9 */ /* 0x000fe20000000800 */
[----:B------:R-:W-:Y:S01]  /*05b0*/  SHF.R.S32.HI R6, RZ, 0x1f, R6 ;  /* 0x0000001fff067819 */ /* 0x000fe20000011406 */
[----:B------:R-:W2:Y:S01]  /*05c0*/  LDC R11, c[0x0][0x144] ;  /* 0x00005100ff0b7b82 */ /* 0x000ea20000000800 */
[----:B------:R-:W-:Y:S01]  /*05d0*/  UMOV UR9, 0x80 ;  /* 0x0000008000097882 */ /* 0x000fe20000000000 */
[----:B------:R-:W-:Y:S01]  /*05e0*/  IMAD.IADD R9, R4, 0x1, -R9 ;  /* 0x0000000104097824 */ /* 0x000fe200078e0a09 */
[----:B------:R-:W-:Y:S01]  /*05f0*/  LEA.HI R6, R6, R7, RZ, 0x2 ;  /* 0x0000000706067211 */ /* 0x000fe200078f10ff */
[----:B------:R-:W3:Y:S01]  /*0600*/  S2R R4, SR_CTAID.Y ;  /* 0x0000000000047919 */ /* 0x000ee20000002600 */
[----:B------:R-:W-:Y:S01]  /*0610*/  NOP ;  /* 0x0000000000007918 */ /* 0x000fe20000000000 */
[----:B------:R-:W-:Y:S01]  /*0620*/  NOP ;  /* 0x0000000000007918 */ /* 0x000fe20000000000 */
[----:B------:R-:W-:Y:S01]  /*0630*/  LOP3.LUT R6, R6, 0xfffffffc, RZ, 0xc0, !PT ;  /* 0xfffffffc06067812 */ /* 0x000fe200078ec0ff */
[----:B------:R-:W4:Y:S01]  /*0640*/  LDC R17, c[0x0][0x148] ;  /* 0x00005200ff117b82 */ /* 0x000f220000000800 */
[----:B------:R-:W-:-:S03]  /*0650*/  ISETP.NE.AND P3, PT, RZ, UR14, PT ;  /* 0x0000000eff007c0c */ /* 0x000fc6000bf65270 */
[----:B------:R-:W-:Y:S01]  /*0660*/  IMAD.IADD R6, R7, 0x1, -R6 ;  /* 0x0000000107067824 */ /* 0x000fe200078e0a06 */
[----:B0-----:R-:W-:Y:S02]  /*0670*/  I2FP.F32.U32 R0, UR15 ;  /* 0x0000000f00007c45 */ /* 0x001fe40008201000 */
[----:B-----5:R-:W-:Y:S01]  /*0680*/  ISETP.NE.OR P0, PT, R10, RZ, !P0 ;  /* 0x000000ff0a00720c */ /* 0x020fe20004705670 */
[----:B------:R-:W-:Y:S01]  /*0690*/  IMAD R6, R9, 0x4, R6 ;  /* 0x0000000409067824 */ /* 0x000fe200078e0206 */
[----:B-1----:R-:W-:Y:S01]  /*06a0*/  ISETP.NE.OR P1, PT, R8, RZ, !P1 ;  /* 0x000000ff0800720c */ /* 0x002fe20004f25670 */
[----:B------:R-:W-:Y:S02]  /*06b0*/  FMUL R10, R0, UR4 ;  /* 0x00000004000a7c20 */ /* 0x000fe40008400000 */
[----:B------:R-:W-:Y:S01]  /*06c0*/  IMAD.SHL.U32 R7, R6, 0x4, RZ ;  /* 0x0000000406077824 */ /* 0x000fe200078e00ff */
[----:B------:R-:W-:-:S03]  /*06d0*/  ULDC UR4, c[0x0][0x154] ;  /* 0x0000550000047ab9 */ /* 0x000fc60000000800 */
[----:B------:R-:W0:Y:S01]  /*06e0*/  F2I.U32.TRUNC.NTZ R10, R10 ;  /* 0x0000000a000a7305 */ /* 0x000e22000020f000 */
[----:B------:R-:W-:-:S03]  /*06f0*/  LOP3.LUT R13, R6, 0xc, R7, 0x78, !PT ;  /* 0x0000000c060d7812 */ /* 0x000fc600078e7807 */
[----:B------:R-:W-:Y:S01]  /*0700*/  VOTEU.ALL UP0, P0 ;  /* 0x00000000003f7886 */ /* 0x000fe20000000000 */
[----:B------:R-:W-:Y:S01]  /*0710*/  SHF.R.S32.HI R0, RZ, 0x1f, R13 ;  /* 0x0000001fff007819 */ /* 0x000fe2000001140d */
[----:B------:R-:W-:Y:S01]  /*0720*/  VOTEU.ALL UP1, P1 ;  /* 0x00000000003f7886 */ /* 0x000fe20000820000 */
[----:B------:R-:W-:Y:S02]  /*0730*/  STL [R1+0x80], R13 ;  /* 0x0000800d01007387 */ /* 0x000fe40000100800 */
[----:B------:R-:W1:Y:S01]  /*0740*/  @!UP0 S2UR UR8, SR_CgaCtaId ;  /* 0x00000000000889c3 */ /* 0x000e620000008800 */
[----:B------:R-:W-:Y:S01]  /*0750*/  LEA.HI R0, R0, R13, RZ, 0x3 ;  /* 0x0000000d00007211 */ /* 0x000fe200078f18ff */
[----:B------:R-:W-:Y:S01]  /*0760*/  @!UP0 UMOV UR7, 0x400 ;  /* 0x0000040000078882 */ /* 0x000fe20000000000 */
[----:B---3--:R-:W-:Y:S01]  /*0770*/  I2FP.F32.U32 R7, R4 ;  /* 0x0000000400077245 */ /* 0x008fe20000201000 */
[----:B------:R-:W-:Y:S01]  /*0780*/  @!UP1 UMOV UR10, 0x400 ;  /* 0x00000400000a9882 */ /* 0x000fe20000000000 */
[----:B------:R-:W-:Y:S01]  /*0790*/  LOP3.LUT R6, R0, 0xfffffff8, RZ, 0xc0, !PT ;  /* 0xfffffff800067812 */ /* 0x000fe200078ec0ff */
[----:B------:R-:W-:Y:S01]  /*07a0*/  VOTEU.ALL UP2, P1 ;  /* 0x00000000003f7886 */ /* 0x000fe20000840000 */
[----:B0-----:R-:W-:Y:S01]  /*07b0*/  IMAD.MOV R8, RZ, RZ, -R10 ;  /* 0x000000ffff087224 */ /* 0x001fe200078e0a0a */
[----:B------:R-:W0:Y:S01]  /*07c0*/  @!UP1 S2UR UR11, SR_CgaCtaId ;  /* 0x00000000000b99c3 */ /* 0x000e220000008800 */
[----:B------:R-:W-:Y:S01]  /*07d0*/  FMUL R7, R7, UR4 ;  /* 0x0000000407077c20 */ /* 0x000fe20008400000 */
[----:B------:R-:W-:Y:S01]  /*07e0*/  IMAD.IADD R6, R13, 0x1, -R6 ;  /* 0x000000010d067824 */ /* 0x000fe200078e0a06 */
[----:B------:R-:W-:Y:S01]  /*07f0*/  UMOV UR4, 0x20 ;  /* 0x0000002000047882 */ /* 0x000fe20000000000 */
[----:B--2---:R-:W-:Y:S01]  /*0800*/  IMAD R15, R11, R8, UR15 ;  /* 0x0000000f0b0f7e24 */ /* 0x004fe2000f8e0208 */
[----:B------:R-:W-:-:S04]  /*0810*/  @!UP0 UIADD3 UR4, -UR4, 0x100000, URZ ;  /* 0x0010000004048890 */ /* 0x000fc8000fffe13f */
[----:B------:R-:W-:Y:S02]  /*0820*/  @!UP0 USHF.L.U32 UR5, UR4, 0xb, URZ ;  /* 0x0000000b04058899 */ /* 0x000fe4000800063f */
[----:B------:R-:W-:Y:S01]  /*0830*/  @!UP0 USHF.L.U32 UR4, UR4, 0x1, URZ ;  /* 0x0000000104048899 */ /* 0x000fe2000800063f */
[----:B------:R-:W2:Y:S01]  /*0840*/  SHFL.IDX PT, R8, R5, RZ, 0x1f ;  /* 0x00001fff05087589 */ /* 0x000ea200000e0000 */
[----:B------:R-:W3:Y:S01]  /*0850*/  F2I.U32.TRUNC.NTZ R7, R7 ;  /* 0x0000000700077305 */ /* 0x000ee2000020f000 */
[----:B------:R-:W-:Y:S01]  /*0860*/  VOTEU.ALL UP3, P1 ;  /* 0x00000000003f7886 */ /* 0x000fe20000860000 */
[----:B------:R-:W-:Y:S01]  /*0870*/  ISETP.NE.AND P2, PT, R6, R15, PT ;  /* 0x0000000f0600720c */ /* 0x000fe20003f45270 */
[----:B------:R-:W-:Y:S01]  /*0880*/  VOTEU.ALL UP4, P1 ;  /* 0x00000000003f7886 */ /* 0x000fe20000880000 */
[----:B------:R-:W5:Y:S01]  /*0890*/  LDC R6, c[0x0][0x140] ;  /* 0x00005000ff067b82 */ /* 0x000f620000000800 */
[----:B------:R-:W-:Y:S01]  /*08a0*/  VOTEU.ALL UP5, P1 ;  /* 0x00000000003f7886 */ /* 0x000fe200008a0000 */
[----:B-1----:R-:W-:-:S02]  /*08b0*/  @!UP0 ULEA UR7, UR8, UR7, 0x18 ;  /* 0x0000000708078291 */ /* 0x002fc4000f8ec03f */
[----:B------:R-:W-:-:S04]  /*08c0*/  @!UP1 UIADD3 UR8, -UR9, 0x100000, URZ ;  /* 0x0010000009089890 */ /* 0x000fc8000fffe13f */
[----:B------:R-:W-:Y:S02]  /*08d0*/  @!UP1 USHF.L.U32 UR9, UR8, 0xb, URZ ;  /* 0x0000000b08099899 */ /* 0x000fe4000800063f */
[----:B------:R-:W-:Y:S01]  /*08e0*/  @!UP1 USHF.L.U32 UR8, UR8, 0x1, URZ ;  /* 0x0000000108089899 */ /* 0x000fe2000800063f */
[----:B------:R-:W-:Y:S01]  /*08f0*/  VOTEU.ALL UP0, P0 ;  /* 0x00000000003f7886 */ /* 0x000fe20000000000 */
[----:B---3--:R-:W-:Y:S01]  /*0900*/  IMAD.MOV R14, RZ, RZ, -R7 ;  /* 0x000000ffff0e7224 */ /* 0x008fe200078e0a07 */
[----:B------:R-:W-:Y:S01]  /*0910*/  @P2 SHF.R.S32.HI R0, RZ, 0x3, R0 ;  /* 0x00000003ff002819 */ /* 0x000fe20000011400 */
[----:B0-----:R-:W-:Y:S01]  /*0920*/  @!UP1 ULEA UR10, UR11, UR10, 0x18 ;  /* 0x0000000a0b0a9291 */ /* 0x001fe2000f8ec03f */
[----:B------:R-:W-:Y:S01]  /*0930*/  VOTEU.ALL UP1, P0 ;  /* 0x00000000003f7886 */ /* 0x000fe20000020000 */
[----:B----4-:R-:W-:Y:S01]  /*0940*/  IMAD R7, R17, R14, R4 ;  /* 0x0000000e11077224 */ /* 0x010fe200078e0204 */
[----:B------:R-:W-:Y:S01]  /*0950*/  LOP3.LUT P0, RZ, R3, 0x7, RZ, 0xc0, !PT ;  /* 0x0000000703ff7812 */ /* 0x000fe2000780c0ff */
[----:B------:R-:W0:Y:S02]  /*0960*/  FENCE.VIEW.ASYNC.S ;  /* 0x00000000000073c6 */ /* 0x000e240000000000 */
[----:B0-----:R0:W1:Y:S01]  /*0970*/  @!UP0 SYNCS.EXCH.64 URZ, [UR7+0xe0], UR4 ;  /* 0x0000e004073f85b2 */ /* 0x0010620008000100 */
[----:B--2---:R-:W-:-:S02]  /*0980*/  R2UR UR17, R8 ;  /* 0x00000000081172ca */ /* 0x004fc400000e0000 */
[----:B------:R-:W-:Y:S01]  /*0990*/  @P2 ISETP.NE.AND P4, PT, R0, R7, PT ;  /* 0x000000070000220c */ /* 0x000fe20003f85270 */
[----:B------:R-:W-:Y:S01]  /*09a0*/  IMAD.MOV.U32 R0, RZ, RZ, 0x1 ;  /* 0x00000001ff007424 */ /* 0x000fe200078e00ff */
[----:B------:R-:W-:Y:S02]  /*09b0*/  ISETP.LT.U32.AND P0, PT, R13, 0x8, !P0 ;  /* 0x000000080d00780c */ /* 0x000fe40004701070 */
[----:B------:R-:W-:Y:S02]  /*09c0*/  @P2 SEL R0, RZ, 0x1, P4 ;  /* 0x00000001ff002807 */ /* 0x000fe40002000000 */
[----:B------:R-:W-:Y:S02]  /*09d0*/  SEL R7, RZ, 0x1, !P0 ;  /* 0x00000001ff077807 */ /* 0x000fe40004000000 */
[----:B-----5:R-:W-:Y:S02]  /*09e0*/  ISETP.EQ.U32.AND P1, PT, R6, 0x1, PT ;  /* 0x000000010600780c */ /* 0x020fe40003f22070 */
[----:B------:R-:W-:Y:S01]  /*09f0*/  LOP3.LUT R0, R0, R7, RZ, 0xc0, !PT ;  /* 0x0000000700007212 */ /* 0x000fe200078ec0ff */
[----:B------:R0:W2:Y:S01]  /*0a00*/  @!UP1 SYNCS.EXCH.64 URZ, [UR7+0xe8], UR4 ;  /* 0x0000e804073f95b2 */ /* 0x0000a20008000100 */
[----:B------:R-:W-:-:S03]  /*0a10*/  NOP ;  /* 0x0000000000007918 */ /* 0x000fc60000000000 */
[----:B------:R0:W-:Y:S01]  /*0a20*/  STL [R1+0x78], R0 ;  /* 0x0000780001007387 */ /* 0x0001e20000100800 */
[----:B------:R0:W3:Y:S01]  /*0a30*/  @!UP2 SYNCS.EXCH.64 URZ, [UR10+0xc0], UR8 ;  /* 0x0000c0080a3fa5b2 */ /* 0x0000e20008000100 */
[----:B------:R0:W4:Y:S01]  /*0a40*/  @!UP3 SYNCS.EXCH.64 URZ, [UR10+0xc8], UR8 ;  /* 0x0000c8080a3fb5b2 */ /* 0x0001220008000100 */
[----:B------:R0:W0:Y:S01]  /*0a50*/  @!UP4 SYNCS.EXCH.64 URZ, [UR10+0xd0], UR8 ;  /* 0x0000d0080a3fc5b2 */ /* 0x0000220008000100 */
[----:B------:R0:W0:Y:S01]  /*0a60*/  @!UP5 SYNCS.EXCH.64 URZ, [UR10+0xd8], UR8 ;  /* 0x0000d8080a3fd5b2 */ /* 0x0000220008000100 */
[----:B------:R-:W-:Y:S01]  /*0a70*/  NOP ;  /* 0x0000000000007918 */ /* 0x000fe20000000000 */
[----:B-1----:R-:W-:Y:S05]  /*0a80*/  @!P1 BRA `(.L_x_4) ;  /* 0x0000000000089947 */ /* 0x002fea0003800000 */
[----:B0-234-:R-:W-:Y:S01]  /*0a90*/  UCGABAR_ARV ;  /* 0x00000000000079c7 */ /* 0x01dfe20008000000 */
[----:B------:R-:W-:Y:S05]  /*0aa0*/  BRA `(.L_x_5) ;  /* 0x0000000000047947 */ /* 0x000fea0003800000 */
.L_x_4:
[----:B0-234-:R-:W-:Y:S01]  /*0ab0*/  NOP ;  /* 0x0000000000007918 */ /* 0x01dfe20000000000 */
.L_x_5:
[----:B------:R-:W-:Y:S01]  /*0ac0*/  ULDC.64 UR4, c[0x0][0x598] ;  /* 0x0001660000047ab9 */ /* 0x000fe20000000a00 */
[----:B------:R-:W-:Y:S01]  /*0ad0*/  ULDC.64 UR22, c[0x0][0x208] ;  /* 0x0000820000167ab9 */ /* 0x000fe20000000a00 */
[----:B------:R-:W-:-:S04]  /*0ae0*/  ISETP.NE.U32.AND P0, PT, RZ, UR4, PT ;  /* 0x00000004ff007c0c */ /* 0x000fc8000bf05070 */
[----:B------:R-:W-:-:S13]  /*0af0*/  ISETP.NE.AND.EX P0, PT, RZ, UR5, PT, P0 ;  /* 0x00000005ff007c0c */ /* 0x000fda000bf05300 */
[----:B------:R-:W-:Y:S05]  /*0b00*/  @!P0 BRA `(.L_x_6) ;  /* 0x0000000000208947 */ /* 0x000fea0003800000 */
[----:B------:R-:W0:Y:S02]  /*0b10*/  LDC.64 R6, c[0x0][0x598] ;  /* 0x00016600ff067b82 */ /* 0x000e240000000a00 */
[----:B0-----:R-:W2:Y:S02]  /*0b20*/  LDG.E.64 R6, desc[UR22][R6.64] ;  /* 0x0000001606067981 */ /* 0x001ea4000c1e1b00 */
[----:B--2---:R-:W-:-:S04]  /*0b30*/  ISETP.NE.U32.AND P0, PT, R6, RZ, PT ;  /* 0x000000ff0600720c */ /* 0x004fc80003f05070 */
[----:B------:R-:W-:-:S13]  /*0b40*/  ISETP.NE.AND.EX P0, PT, R7, RZ, PT, P0 ;  /* 0x000000ff0700720c */ /* 0x000fda0003f05300 */
[----:B------:R-:W-:Y:S05]  /*0b50*/  @!P0 BRA `(.L_x_6) ;  /* 0x00000000000c8947 */ /* 0x000fea0003800000 */
[----:B------:R-:W2:Y:S02]  /*0b60*/  LD.E R6, desc[UR22][R6.64] ;  /* 0x0000001606067980 */ /* 0x000ea4000c101900 */
[----:B--2---:R-:W-:Y:S01]  /*0b70*/  R2UR UR24, R6 ;  /* 0x00000000061872ca */ /* 0x004fe200000e0000 */
[----:B------:R-:W-:-:S14]  /*0b80*/  BRA `(.L_x_7) ;  /* 0x0000000000247947 */ /* 0x000fdc0003800000 */
.L_x_6:
[----:B------:R-:W-:Y:S02]  /*0b90*/  ULDC.64 UR4, c[0x0][0x588] ;  /* 0x0001620000047ab9 */ /* 0x000fe40000000a00 */
[----:B------:R-:W-:-:S04]  /*0ba0*/  ISETP.NE.U32.AND P0, PT, RZ, UR4, PT ;  /* 0x00000004ff007c0c */ /* 0x000fc8000bf05070 */
[----:B------:R-:W-:-:S13]  /*0bb0*/  ISETP.NE.AND.EX P0, PT, RZ, UR5, PT, P0 ;  /* 0x00000005ff007c0c */ /* 0x000fda000bf05300 */
[----:B------:R-:W-:Y:S05]  /*0bc0*/  @!P0 BRA `(.L_x_8) ;  /* 0x0000000000108947 */ /* 0x000fea0003800000 */
[----:B------:R-:W0:Y:S02]  /*0bd0*/  LDC.64 R6, c[0x0][0x588] ;  /* 0x00016200ff067b82 */ /* 0x000e240000000a00 */
[----:B0-----:R-:W2:Y:S02]  /*0be0*/  LDG.E R6, desc[UR22][R6.64] ;  /* 0x0000001606067981 */ /* 0x001ea4000c1e1900 */
[----:B--2---:R-:W-:Y:S01]  /*0bf0*/  R2UR UR24, R6 ;  /* 0x00000000061872ca */ /* 0x004fe200000e0000 */
[----:B------:R-:W-:-:S14]  /*0c00*/  BRA `(.L_x_7) ;  /* 0x0000000000047947 */ /* 0x000fdc0003800000 */
.L_x_8:
[----:B------:R-:W-:-:S05]  /*0c10*/  ULDC UR24, c[0x0][0x580] ;  /* 0x0001600000187ab9 */ /* 0x000fca0000000800 */
.L_x_7:
[----:B------:R-:W-:Y:S02]  /*0c20*/  ULDC.64 UR4, c[0x0][0x5a0] ;  /* 0x0001680000047ab9 */ /* 0x000fe40000000a00 */
        /* <DEDUP_REMOVED lines=11> */
.L_x_9:
        /* <DEDUP_REMOVED lines=8> */
.L_x_11:
[----:B------:R-:W-:-:S05]  /*0d60*/  ULDC UR25, c[0x0][0x584] ;  /* 0x0001610000197ab9 */ /* 0x000fca0000000800 */
.L_x_10:
[----:B------:R-:W0:Y:S01]  /*0d70*/  LDC R0, c[0x0][0x65c] ;  /* 0x00019700ff007b82 */ /* 0x000e220000000800 */
[----:B------:R-:W-:Y:S01]  /*0d80*/  IMAD.U32 R6, RZ, RZ, UR15 ;  /* 0x0000000fff067e24 */ /* 0x000fe2000f8e00ff */
[----:B------:R-:W-:Y:S01]  /*0d90*/  UISETP.NE.AND UP0, UPT, UR14, 0x2, UPT ;  /* 0x000000020e00788c */ /* 0x000fe2000bf05270 */
[----:B------:R-:W-:Y:S01]  /*0da0*/  IMAD.MOV.U32 R7, RZ, RZ, RZ ;  /* 0x000000ffff077224 */ /* 0x000fe200078e00ff */
[----:B------:R-:W-:Y:S01]  /*0db0*/  ULDC UR7, c[0x0][0x28c] ;  /* 0x0000a30000077ab9 */ /* 0x000fe20000000800 */
[----:B------:R-:W-:Y:S01]  /*0dc0*/  UMOV UR5, URZ ;  /* 0x0000003f00057c82 */ /* 0x000fe20008000000 */
[----:B------:R-:W-:Y:S02]  /*0dd0*/  UIADD3 UR7, UR7, 0x3f, URZ ;  /* 0x0000003f07077890 */ /* 0x000fe4000fffe03f */
[----:B------:R-:W-:Y:S01]  /*0de0*/  PLOP3.LUT P0, PT, PT, PT, UP0, 0x80, 0x0 ;  /* 0x000000000000781c */ /* 0x000fe20003f0f008 */
[----:B------:R-:W-:Y:S01]  /*0df0*/  UMOV UR4, URZ ;  /* 0x0000003f00047c82 */ /* 0x000fe20008000000 */
[----:B------:R-:W-:Y:S01]  /*0e00*/  USHF.R.S32.HI UR10, URZ, 0x1f, UR7 ;  /* 0x0000001f3f0a7899 */ /* 0x000fe20008011407 */
[----:B------:R-:W-:-:S03]  /*0e10*/  ULDC.64 UR18, c[0x0][0x650] ;  /* 0x0001940000127ab9 */ /* 0x000fc60000000a00 */
[----:B------:R-:W-:-:S04]  /*0e20*/  ULEA.HI UR10, UR10, UR7, URZ, 0x6 ;  /* 0x000000070a0a7291 */ /* 0x000fc8000f8f303f */
[----:B------:R-:W-:Y:S01]  /*0e30*/  USHF.R.S32.HI UR14, URZ, 0x6, UR10 ;  /* 0x000000063f0e7899 */ /* 0x000fe2000801140a */
[----:B0-----:R-:W-:-:S13]  /*0e40*/  ISETP.NE.AND P2, PT, R0, 0x1, PT ;  /* 0x000000010000780c */ /* 0x001fda0003f45270 */
[----:B------:R-:W0:Y:S01]  /*0e50*/  @P2 LDC R9, c[0x0][0x10] ;  /* 0x00000400ff092b82 */ /* 0x000e220000000800 */
[----:B------:R-:W-:-:S07]  /*0e60*/  @P2 IMAD.MOV.U32 R5, RZ, RZ, RZ ;  /* 0x000000ffff052224 */ /* 0x000fce00078e00ff */
[----:B------:R-:W1:Y:S01]  /*0e70*/  @!P2 LDC R11, c[0x0][0xc] ;  /* 0x00000300ff0bab82 */ /* 0x000e620000000800 */
[----:B------:R-:W-:Y:S01]  /*0e80*/  ULDC UR8, c[0x0][0xc] ;  /* 0x0000030000087ab9 */ /* 0x000fe20000000800 */
[----:B------:R-:W-:Y:S01]  /*0e90*/  ULDC UR9, c[0x0][0x10] ;  /* 0x0000040000097ab9 */ /* 0x000fe20000000800 */
[----:B------:R-:W-:Y:S01]  /*0ea0*/  ULDC UR7, c[0x0][0x14] ;  /* 0x0000050000077ab9 */ /* 0x000fe20000000800 */
[----:B------:R-:W-:-:S04]  /*0eb0*/  UIMAD.WIDE.U32 UR8, UR8, UR9, URZ ;  /* 0x00000009080872a5 */ /* 0x000fc8000f8e003f */
[----:B------:R-:W-:Y:S01]  /*0ec0*/  UIMAD.WIDE.U32 UR20, UR8, UR7, URZ ;  /* 0x00000007081472a5 */ /* 0x000fe2000f8e003f */
[----:B0-----:R-:W-:Y:S01]  /*0ed0*/  @P2 IMAD.WIDE.U32 R8, R9, UR15, R4 ;  /* 0x0000000f09082c25 */ /* 0x001fe2000f8e0004 */
[----:B------:R-:W-:-:S03]  /*0ee0*/  UIMAD UR15, UR9, UR7, URZ ;  /* 0x00000007090f72a4 */ /* 0x000fc6000f8e023f */
[----:B------:R-:W-:Y:S01]  /*0ef0*/  @P2 IMAD.MOV.U32 R13, RZ, RZ, R8 ;  /* 0x000000ffff0d2224 */ /* 0x000fe200078e0008 */
[----:B------:R-:W-:Y:S01]  /*0f00*/  UIADD3 UR15, UR21, UR15, URZ ;  /* 0x0000000f150f7290 */ /* 0x000fe2000fffe03f */
[----:B-1----:R-:W-:-:S04]  /*0f10*/  @!P2 IMAD.WIDE.U32 R6, R4, R11, R6 ;  /* 0x0000000b0406a225 */ /* 0x002fc800078e0006 */
[----:B------:R-:W-:Y:S02]  /*0f20*/  @P2 IMAD.MOV.U32 R11, RZ, RZ, RZ ;  /* 0x000000ffff0b2224 */ /* 0x000fe400078e00ff */
[----:B------:R-:W-:Y:S02]  /*0f30*/  @!P2 IMAD.MOV.U32 R13, RZ, RZ, R6 ;  /* 0x000000ffff0da224 */ /* 0x000fe400078e0006 */
[----:B------:R-:W-:Y:S02]  /*0f40*/  @P2 IMAD.IADD R10, R9, 0x1, R11 ;  /* 0x00000001090a2824 */ /* 0x000fe400078e020b */
[----:B------:R-:W-:Y:S01]  /*0f50*/  @!P2 IMAD.MOV.U32 R10, RZ, RZ, R7 ;  /* 0x000000ffff0aa224 */ /* 0x000fe200078e0007 */
[----:B------:R0:W-:Y:S01]  /*0f60*/  STL [R1+0x88], R13 ;  /* 0x0000880d01007387 */ /* 0x0001e20000100800 */
[----:B------:R-:W-:Y:S02]  /*0f70*/  IMAD.MOV.U32 R16, RZ, RZ, R13 ;  /* 0x000000ffff107224 */ /* 0x000fe400078e000d */
[----:B------:R-:W-:Y:S01]  /*0f80*/  IMAD.MOV.U32 R22, RZ, RZ, R10 ;  /* 0x000000ffff167224 */ /* 0x000fe200078e000a */
[----:B------:R0:W-:Y:S01]  /*0f90*/  STL [R1+0x84], R10 ;  /* 0x0000840a01007387 */ /* 0x0001e20000100800 */
[----:B------:R-:W-:Y:S05]  /*0fa0*/  @P0 BRA `(.L_x_12) ;  /* 0x0000000000280947 */ /* 0x000fea0003800000 */
[----:B------:R-:W-:Y:S01]  /*0fb0*/  IADD3 R16, P0, R16, UR20, RZ ;  /* 0x0000001410107c10 */ /* 0x000fe2000ff1e0ff */
[----:B------:R-:W-:Y:S02]  /*0fc0*/  UISETP.GE.U32.AND UP0, UPT, UR14, 0xb, UPT ;  /* 0x0000000b0e00788c */ /* 0x000fe4000bf06070 */
[----:B------:R-:W-:Y:S01]  /*0fd0*/  UIMAD.WIDE.U32 UR4, UR14, -0x45d1745d, URZ ;  /* 0xba2e8ba30e0478a5 */ /* 0x000fe2000f8e003f */
[----:B------:R-:W-:Y:S01]  /*0fe0*/  IADD3.X R22, R22, UR15, RZ, P0, !PT ;  /* 0x0000000f16167c10 */ /* 0x000fe200087fe4ff */
[----:B------:R1:W-:Y:S02]  /*0ff0*/  STL [R1+0x88], R16 ;  /* 0x0000881001007387 */ /* 0x0003e40000100800 */
[----:B------:R-:W-:Y:S02]  /*1000*/  USHF.R.U32.HI UR5, URZ, 0x3, UR5 ;  /* 0x000000033f057899 */ /* 0x000fe40008011605 */
[----:B------:R1:W-:Y:S01]  /*1010*/  STL [R1+0x84], R22 ;  /* 0x0000841601007387 */ /* 0x0003e20000100800 */
[----:B------:R-:W-:-:S02]  /*1020*/  UMOV UR4, URZ ;  /* 0x0000003f00047c82 */ /* 0x000fc40008000000 */
[----:B------:R-:W-:Y:S02]  /*1030*/  @UP0 ULOP3.LUT UR4, UR5, 0x1, URZ, 0xc0, !UPT ;  /* 0x0000000105040892 */ /* 0x000fe4000f8ec03f */
[----:B------:R-:W-:-:S12]  /*1040*/  UIMAD UR5, UR5, -0xb, UR14 ;  /* 0xfffffff5050578a4 */ /* 0x000fd8000f8e020e */
.L_x_12:
[----:B------:R-:W-:Y:S01]  /*1050*/  IMAD.MOV.U32 R8, RZ, RZ, -0x1 ;  /* 0xffffffffff087424 */ /* 0x000fe200078e00ff */
[----:B------:R-:W-:Y:S01]  /*1060*/  ISETP.GE.U32.AND P0, PT, R16, UR18, PT ;  /* 0x0000001210007c0c */ /* 0x000fe2000bf06070 */
[----:B------:R-:W-:Y:S01]  /*1070*/  IMAD.MOV.U32 R6, RZ, RZ, -0x1 ;  /* 0xffffffffff067424 */ /* 0x000fe200078e00ff */
[----:B------:R-:W-:Y:S01]  /*1080*/  PRMT R0, RZ, 0x7610, R0 ;  /* 0x00007610ff007816 */ /* 0x000fe20000000000 */
[----:B------:R-:W-:Y:S01]  /*1090*/  IMAD.MOV.U32 R7, RZ, RZ, -0x1 ;  /* 0xffffffffff077424 */ /* 0x000fe200078e00ff */
[----:B------:R2:W-:Y:S01]  /*10a0*/  STL [R1+0x8c], R8 ;  /* 0x00008c0801007387 */ /* 0x0005e20000100800 */
[----:B------:R-:W-:-:S03]  /*10b0*/  ISETP.GE.U32.AND.EX P0, PT, R22, UR19, PT, P0 ;  /* 0x0000001316007c0c */ /* 0x000fc6000bf06100 */
[----:B------:R2:W-:Y:S04]  /*10c0*/  STL [R1+0x7c], R6 ;  /* 0x00007c0601007387 */ /* 0x0005e80000100800 */
[----:B------:R2:W-:Y:S06]  /*10d0*/  STL [R1+0x90], R7 ;  /* 0x0000900701007387 */ /* 0x0005ec0000100800 */
[----:B------:R-:W-:Y:S05]  /*10e0*/  @P0 BRA `(.L_x_13) ;  /* 0x0000000400380947 */ /* 0x000fea0003800000 */
[----:B------:R-:W3:Y:S01]  /*10f0*/  LDC.64 R18, c[0x0][0x628] ;  /* 0x00018a00ff127b82 */ /* 0x000ee20000000a00 */
[----:B--2---:R-:W-:Y:S02]  /*1100*/  IMAD.MOV.U32 R6, RZ, RZ, R16 ;  /* 0x000000ffff067224 */ /* 0x004fe400078e0010 */
[----:B------:R-:W-:-:S05]  /*1110*/  IMAD.MOV.U32 R7, RZ, RZ, R22 ;  /* 0x000000ffff077224 */ /* 0x000fca00078e0016 */
[----:B------:R-:W2:Y:S08]  /*1120*/  LDC R0, c[0x0][0x630] ;  /* 0x00018c00ff007b82 */ /* 0x000eb00000000800 */
[----:B------:R-:W4:Y:S01]  /*1130*/  LDC.64 R20, c[0x0][0x620] ;  /* 0x00018800ff147b82 */ /* 0x000f220000000a00 */
[----:B---3--:R-:W-:-:S04]  /*1140*/  ISETP.NE.U32.AND P0, PT, R18, RZ, PT ;  /* 0x000000ff1200720c */ /* 0x008fc80003f05070 */
[----:B------:R-:W-:-:S13]  /*1150*/  ISETP.NE.AND.EX P0, PT, R19, RZ, PT, P0 ;  /* 0x000000ff1300720c */ /* 0x000fda0003f05300 */
[----:B--2-4-:R-:W-:Y:S05]  /*1160*/  @!P0 BRA `(.L_x_14) ;  /* 0x0000000000288947 */ /* 0x014fea0003800000 */
[----:B------:R-:W2:Y:S02]  /*1170*/  LDC R11, c[0x0][0x634] ;  /* 0x00018d00ff0b7b82 */ /* 0x000ea40000000800 */
[----:B--2---:R-:W-:-:S05]  /*1180*/  IADD3 R11, P0, R16, R11, RZ ;  /* 0x0000000b100b7210 */ /* 0x004fca0007f1e0ff */
[----:B0-----:R-:W-:-:S04]  /*1190*/  IMAD.X R13, RZ, RZ, R22, P0 ;  /* 0x000000ffff0d7224 */ /* 0x001fc800000e0616 */
[----:B------:R-:W-:-:S04]  /*11a0*/  IMAD.WIDE.U32 R6, R13, R18, RZ ;  /* 0x000000120d067225 */ /* 0x000fc800078e00ff */
[----:B------:R-:W-:-:S04]  /*11b0*/  IMAD.WIDE.U32 R8, P0, R11, R19, R6 ;  /* 0x000000130b087225 */ /* 0x000fc80007800006 */
[----:B------:R-:W-:-:S04]  /*11c0*/  IMAD.WIDE.U32 R6, R11, R18, RZ ;  /* 0x000000120b067225 */ /* 0x000fc800078e00ff */
[----:B------:R-:W-:Y:S01]  /*11d0*/  IMAD.X R11, RZ, RZ, RZ, P0 ;  /* 0x000000ffff0b7224 */ /* 0x000fe200000e06ff */
[----:B------:R-:W-:Y:S01]  /*11e0*/  IADD3 RZ, P0, R7, R8, RZ ;  /* 0x0000000807ff7210 */ /* 0x000fe20007f1e0ff */
[----:B------:R-:W-:-:S04]  /*11f0*/  IMAD.MOV.U32 R10, RZ, RZ, R9 ;  /* 0x000000ffff0a7224 */ /* 0x000fc800078e0009 */
[----:B------:R-:W-:-:S08]  /*1200*/  IMAD.WIDE.U32.X R6, R13, R19, R10, P0 ;  /* 0x000000130d067225 */ /* 0x000fd000000e040a */
.L_x_14:
[-CC-:B------:R-:W-:Y:S01]  /*1210*/  SHF.R.U64 R24, R6, R0.reuse, R7.reuse ;  /* 0x0000000006187219 */ /* 0x180fe20000001207 */
[----:B------:R-:W2:Y:S01]  /*1220*/  LDC.64 R26, c[0x0][0x640] ;  /* 0x00019000ff1a7b82 */ /* 0x000ea20000000a00 */
[----:B------:R-:W-:Y:S01]  /*1230*/  SHF.R.U32.HI R0, RZ, R0, R7 ;  /* 0x00000000ff007219 */ /* 0x000fe20000011607 */
[----:B------:R-:W-:Y:S01]  /*1240*/  IMAD.MOV.U32 R6, RZ, RZ, R16 ;  /* 0x000000ffff067224 */ /* 0x000fe200078e0010 */
[----:B------:R-:W-:-:S05]  /*1250*/  IADD3 R9, P0, RZ, -R24, RZ ;  /* 0x80000018ff097210 */ /* 0x000fca0007f1e0ff */
[----:B------:R-:W3:Y:S01]  /*1260*/  LDC R8, c[0x0][0x618] ;  /* 0x00018600ff087b82 */ /* 0x000ee20000000800 */
[----:B------:R-:W-:-:S04]  /*1270*/  IMAD.X R7, RZ, RZ, ~R0, P0 ;  /* 0x000000ffff077224 */ /* 0x000fc800000e0e00 */
[-C--:B------:R-:W-:Y:S02]  /*1280*/  IMAD R0, R7, R20.reuse, RZ ;  /* 0x0000001407007224 */ /* 0x080fe400078e02ff */
[----:B------:R-:W-:Y:S01]  /*1290*/  IMAD.MOV.U32 R7, RZ, RZ, R22 ;  /* 0x000000ffff077224 */ /* 0x000fe200078e0016 */
[----:B------:R-:W4:Y:S01]  /*12a0*/  LDC R11, c[0x0][0x608] ;  /* 0x00018200ff0b7b82 */ /* 0x000f220000000800 */
[----:B------:R-:W-:-:S04]  /*12b0*/  IMAD.WIDE.U32 R6, R9, R20, R6 ;  /* 0x0000001409067225 */ /* 0x000fc800078e0006 */
[----:B------:R-:W-:-:S03]  /*12c0*/  IMAD R9, R9, R21, R0 ;  /* 0x0000001509097224 */ /* 0x000fc600078e0200 */
[----:B------:R-:W5:Y:S01]  /*12d0*/  LDC R25, c[0x0][0x658] ;  /* 0x00019600ff197b82 */ /* 0x000f620000000800 */
[----:B--2---:R-:W-:Y:S01]  /*12e0*/  ISETP.NE.U32.AND P0, PT, R26, RZ, PT ;  /* 0x000000ff1a00720c */ /* 0x004fe20003f05070 */
[----:B------:R-:W-:Y:S02]  /*12f0*/  IMAD.MOV.U32 R0, RZ, RZ, -0x1 ;  /* 0xffffffffff007424 */ /* 0x000fe400078e00ff */
[----:B------:R-:W-:Y:S01]  /*1300*/  IMAD.IADD R7, R7, 0x1, R9 ;  /* 0x0000000107077824 */ /* 0x000fe200078e0209 */
[----:B------:R-:W-:Y:S01]  /*1310*/  ISETP.NE.AND.EX P0, PT, R27, RZ, PT, P0 ;  /* 0x000000ff1b00720c */ /* 0x000fe20003f05300 */
[----:B------:R-:W-:Y:S02]  /*1320*/  IMAD.MOV.U32 R20, RZ, RZ, 0x1 ;  /* 0x00000001ff147424 */ /* 0x000fe400078e00ff */
[----:B------:R-:W2:Y:S01]  /*1330*/  LDC R23, c[0x0][0x600] ;  /* 0x00018000ff177b82 */ /* 0x000ea20000000800 */
[-CC-:B---3--:R-:W-:Y:S02]  /*1340*/  SHF.R.U64 R21, R6, R8.reuse, R7.reuse ;  /* 0x0000000806157219 */ /* 0x188fe40000001207 */
[----:B------:R-:W-:-:S05]  /*1350*/  SHF.R.U32.HI R6, RZ, R8, R7 ;  /* 0x00000008ff067219 */ /* 0x000fca0000011607 */
[----:B-1----:R-:W1:Y:S01]  /*1360*/  LDC R16, c[0x0][0x648] ;  /* 0x00019200ff107b82 */ /* 0x002e620000000800 */
[-CC-:B----4-:R-:W-:Y:S02]  /*1370*/  SHF.R.U64 R28, R21, R11.reuse, R6.reuse ;  /* 0x0000000b151c7219 */ /* 0x190fe40000001206 */
[----:B------:R-:W-:-:S05]  /*1380*/  SHF.R.U32.HI R6, RZ, R11, R6 ;  /* 0x0000000bff067219 */ /* 0x000fca0000011606 */
[----:B------:R-:W3:Y:S01]  /*1390*/  LDC R18, c[0x0][0x638] ;  /* 0x00018e00ff127b82 */ /* 0x000ee20000000800 */
[-CC-:B-----5:R-:W-:Y:S02]  /*13a0*/  SHF.R.U64 R30, R28, R25.reuse, R6.reuse ;  /* 0x000000191c1e7219 */ /* 0x1a0fe40000001206 */
[-C--:B------:R-:W-:Y:S02]  /*13b0*/  SHF.L.U32 R0, R0, R25.reuse, RZ ;  /* 0x0000001900007219 */ /* 0x080fe400000006ff */
[----:B------:R-:W-:Y:S01]  /*13c0*/  SHF.R.U32.HI R7, RZ, R25, R6 ;  /* 0x00000019ff077219 */ /* 0x000fe20000011606 */
[----:B------:R-:W-:Y:S01]  /*13d0*/  IMAD.MOV.U32 R6, RZ, RZ, R30 ;  /* 0x000000ffff067224 */ /* 0x000fe200078e001e */
[----:B0-----:R-:W-:Y:S01]  /*13e0*/  LOP3.LUT R13, RZ, R0, RZ, 0x33, !PT ;  /* 0x00000000ff0d7212 */ /* 0x001fe200078e33ff */
[----:B------:R-:W0:Y:S01]  /*13f0*/  LDC R22, c[0x0][0x610] ;  /* 0x00018400ff167b82 */ /* 0x000e220000000800 */
[----:B------:R-:W-:Y:S05]  /*1400*/  @!P0 BRA `(.L_x_15) ;  /* 0x0000000000288947 */ /* 0x000fea0003800000 */
[----:B------:R-:W4:Y:S02]  /*1410*/  LDC R11, c[0x0][0x64c] ;  /* 0x00019300ff0b7b82 */ /* 0x000f240000000800 */
[----:B----4-:R-:W-:-:S05]  /*1420*/  IADD3 R11, P0, R30, R11, RZ ;  /* 0x0000000b1e0b7210 */ /* 0x010fca0007f1e0ff */
[----:B------:R-:W-:-:S04]  /*1430*/  IMAD.X R19, RZ, RZ, R7, P0 ;  /* 0x000000ffff137224 */ /* 0x000fc800000e0607 */
[----:B------:R-:W-:-:S04]  /*1440*/  IMAD.WIDE.U32 R6, R19, R26, RZ ;  /* 0x0000001a13067225 */ /* 0x000fc800078e00ff */
[----:B------:R-:W-:-:S04]  /*1450*/  IMAD.WIDE.U32 R8, P0, R11, R27, R6 ;  /* 0x0000001b0b087225 */ /* 0x000fc80007800006 */
[----:B------:R-:W-:-:S04]  /*1460*/  IMAD.WIDE.U32 R6, R11, R26, RZ ;  /* 0x0000001a0b067225 */ /* 0x000fc800078e00ff */
[----:B------:R-:W-:Y:S01]  /*1470*/  IMAD.X R11, RZ, RZ, RZ, P0 ;  /* 0x000000ffff0b7224 */ /* 0x000fe200000e06ff */
[----:B------:R-:W-:Y:S01]  /*1480*/  IADD3 RZ, P0, R7, R8, RZ ;  /* 0x0000000807ff7210 */ /* 0x000fe20007f1e0ff */
[----:B------:R-:W-:-:S04]  /*1490*/  IMAD.MOV.U32 R10, RZ, RZ, R9 ;  /* 0x000000ffff0a7224 */ /* 0x000fc800078e0009 */
[----:B------:R-:W-:-:S08]  /*14a0*/  IMAD.WIDE.U32.X R6, R19, R27, R10, P0 ;  /* 0x0000001b13067225 */ /* 0x000fd000000e040a */
.L_x_15:
[----:B-1----:R-:W-:Y:S01]  /*14b0*/  SHF.R.U64 R5, R6, R16, R7 ;  /* 0x0000001006057219 */ /* 0x002fe20000001207 */
[----:B--2---:R-:W-:Y:S01]  /*14c0*/  VIADD R6, R23, 0xffffffff ;  /* 0xffffffff17067836 */ /* 0x004fe20000000000 */
[----:B------:R-:W-:Y:S01]  /*14d0*/  SHF.L.U32 R0, R20, R25, RZ ;  /* 0x0000001914007219 */ /* 0x000fe200000006ff */
[----:B------:R-:W-:Y:S01]  /*14e0*/  @P2 IMAD R15, R17, R14, R4 ;  /* 0x0000000e110f2224 */ /* 0x000fe200078e0204 */
[----:B------:R-:W-:Y:S01]  /*14f0*/  LOP3.LUT R13, R28, R13, RZ, 0xc0, !PT ;  /* 0x0000000d1c0d7212 */ /* 0x000fe200078ec0ff */
[----:B------:R-:W-:-:S04]  /*1500*/  IMAD.MOV R7, RZ, RZ, -R5 ;  /* 0x000000ffff077224 */ /* 0x000fc800078e0a05 */
[----:B------:R-:W-:Y:S01]  /*1510*/  IMAD R4, R0, R5, R13 ;  /* 0x0000000500047224 */ /* 0x000fe200078e020d */
[----:B------:R-:W-:Y:S01]  /*1520*/  LOP3.LUT R5, R21, R6, RZ, 0xc0, !PT ;  /* 0x0000000615057212 */ /* 0x000fe200078ec0ff */
[----:B---3--:R-:W-:Y:S02]  /*1530*/  IMAD R0, R7, R18, R30 ;  /* 0x0000001207007224 */ /* 0x008fe400078e021e */
[----:B------:R-:W-:Y:S02]  /*1540*/  IMAD.MOV.U32 R6, RZ, RZ, 0x1 ;  /* 0x00000001ff067424 */ /* 0x000fe400078e00ff */
[----:B0-----:R-:W-:Y:S02]  /*1550*/  IMAD R4, R4, R22, R15 ;  /* 0x0000001604047224 */ /* 0x001fe400078e020f */
[----:B------:R-:W-:Y:S01]  /*1560*/  IMAD R5, R0, R23, R5 ;  /* 0x0000001700057224 */ /* 0x000fe200078e0205 */
[----:B------:R-:W-:-:S04]  /*1570*/  PRMT R0, R6, 0x7610, R0 ;  /* 0x0000761006007816 */ /* 0x000fc80000000000 */
[----:B------:R-:W-:Y:S02]  /*1580*/  SEL R6, R5, R4, !P2 ;  /* 0x0000000405067207 */ /* 0x000fe40005000000 */
[----:B------:R-:W-:-:S03]  /*1590*/  SEL R4, R4, R5, !P2 ;  /* 0x0000000504047207 */ /* 0x000fc60005000000 */
[----:B------:R3:W-:Y:S04]  /*15a0*/  STL [R1+0x90], R6 ;  /* 0x0000900601007387 */ /* 0x0007e80000100800 */
[----:B------:R3:W-:Y:S04]  /*15b0*/  STL [R1+0x7c], R24 ;  /* 0x00007c1801007387 */ /* 0x0007e80000100800 */
[----:B------:R3:W-:Y:S02]  /*15c0*/  STL [R1+0x8c], R4 ;  /* 0x00008c0401007387 */ /* 0x0007e40000100800 */
.L_x_13:
[----:B------:R-:W-:Y:S05]  /*15d0*/  @!P1 BRA `(.L_x_16) ;  /* 0x00000000000c9947 */ /* 0x000fea0003800000 */
[----:B------:R-:W-:Y:S01]  /*15e0*/  UCGABAR_WAIT ;  /* 0x0000000000007dc7 */ /* 0x000fe20008000000 */
[----:B------:R-:W-:Y:S01]  /*15f0*/  CCTL.IVALL ;  /* 0x00000000ff00798f */ /* 0x000fe20002000000 */
[----:B------:R-:W-:Y:S05]  /*1600*/  BRA `(.L_x_17) ;  /* 0x0000000000047947 */ /* 0x000fea0003800000 */
.L_x_16:
[----:B------:R-:W-:Y:S06]  /*1610*/  BAR.SYNC.DEFER_BLOCKING 0x0 ;  /* 0x0000000000007b1d */ /* 0x000fec0000010000 */
.L_x_17:
[----:B------:R-:W-:Y:S05]  /*1620*/  @!P3 BRA `(.L_x_18) ;  /* 0x000000dc0000b947 */ /* 0x000fea0003800000 */
[----:B------:R-:W-:-:S06]  /*1630*/  UISETP.GT.U32.AND UP0, UPT, UR12, 0x1, UPT ;  /* 0x000000010c00788c */ /* 0x000fcc000bf04070 */
[----:B------:R-:W-:-:S13]  /*1640*/  PLOP3.LUT P0, PT, PT, PT, UP0, 0x80, 0x0 ;  /* 0x000000000000781c */ /* 0x000fda0003f0f008 */
[----:B------:R-:W-:Y:S05]  /*1650*/  @P0 EXIT ;  /* 0x000000000000094d */ /* 0x000fea0003800000 */
.L_x_19:
[----:B------:R-:W-:-:S08]  /*1660*/  NOP ;  /* 0x0000000000007918 */ /* 0x000fd00000000000 */
[----:B------:R-:W4:Y:S02]  /*1670*/  USETMAXREG.TRY_ALLOC.CTAPOOL UP0, 0xe8 ;  /* 0x000000e8000079c8 */ /* 0x000f240008000600 */
[----:B----4-:R-:W-:-:S13]  /*1680*/  PLOP3.LUT P0, PT, PT, PT, UP0, 0x80, 0x0 ;  /* 0x000000000000781c */ /* 0x010fda0003f0f008 */
[----:B------:R-:W-:Y:S05]  /*1690*/  @!P0 BRA `(.L_x_19) ;  /* 0xfffffffc00f08947 */ /* 0x000fea000383ffff */
[----:B------:R-:W-:-:S13]  /*16a0*/  LOP3.LUT P0, RZ, R0, 0xff, RZ, 0xc0, !PT ;  /* 0x000000ff00ff7812 */ /* 0x000fda000780c0ff */
[----:B------:R-:W-:Y:S05]  /*16b0*/  @!P0 EXIT ;  /* 0x000000000000894d */ /* 0x000fea0003800000 */
[----:B------:R-:W4:Y:S01]  /*16c0*/  S2UR UR6, SR_CgaCtaId ;  /* 0x00000000000679c3 */ /* 0x000f220000008800 */
[CC--:B------:R-:W-:Y:S01]  /*16d0*/  LEA.HI R0, R12.reuse, R3.reuse, RZ, 0x2 ;  /* 0x000000030c007211 */ /* 0x0c0fe200078f10ff */
[----:B------:R-:W-:Y:S01]  /*16e0*/  UIADD3 UR7, UR17, -0x1, URZ ;  /* 0xffffffff11077890 */ /* 0x000fe2000fffe03f */
[----:B------:R-:W-:Y:S01]  /*16f0*/  LEA.HI R3, R12, R3, RZ, 0x5 ;  /* 0x000000030c037211 */ /* 0x000fe200078f28ff */
[----:B------:R-:W-:Y:S01]  /*1700*/  UMOV UR12, 0x400 ;  /* 0x00000400000c7882 */ /* 0x000fe20000000000 */
[--C-:B------:R-:W-:Y:S01]  /*1710*/  SHF.R.S32.HI R2, RZ, 0x2, R0.reuse ;  /* 0x00000002ff027819 */ /* 0x100fe20000011400 */
[----:B------:R-:W-:Y:S01]  /*1720*/  UISETP.LT.AND UP0, UPT, UR14, 0x1, UPT ;  /* 0x000000010e00788c */ /* 0x000fe2000bf01270 */
[----:B------:R-:W-:Y:S01]  /*1730*/  SHF.R.S32.HI R5, RZ, 0x1f, R0 ;  /* 0x0000001fff057819 */ /* 0x000fe20000011400 */
[----:B------:R-:W-:Y:S02]  /*1740*/  ULOP3.LUT UR27, UR13, 0x1, URZ, 0xfc, !UPT ;  /* 0x000000010d1b7892 */ /* 0x000fe4000f8efc3f */
[----:B------:R-:W-:Y:S01]  /*1750*/  USEL UR16, UR14, 0x1, UP0 ;  /* 0x000000010e107887 */ /* 0x000fe20008000000 */
[----:B------:R-:W-:Y:S01]  /*1760*/  LEA.HI R5, R5, R2, RZ, 0x3 ;  /* 0x0000000205057211 */ /* 0x000fe200078f18ff */
[----:B------:R-:W-:-:S02]  /*1770*/  UISETP.NE.AND UP0, UPT, UR7, URZ, UPT ;  /* 0x0000003f0700728c */ /* 0x000fc4000bf05270 */
[----:B------:R-:W-:Y:S01]  /*1780*/  USHF.L.U32 UR28, UR14, 0x1, URZ ;  /* 0x000000010e1c7899 */ /* 0x000fe2000800063f */
[----:B------:R-:W-:Y:S01]  /*1790*/  LOP3.LUT R5, R5, 0xfffffff8, RZ, 0xc0, !PT ;  /* 0xfffffff805057812 */ /* 0x000fe200078ec0ff */
[----:B------:R-:W-:Y:S02]  /*17a0*/  UIADD3 UR16, -UR16, UR14, URZ ;  /* 0x0000000e10107290 */ /* 0x000fe4000fffe13f */
[----:B------:R-:W-:Y:S02]  /*17b0*/  USEL UR30, URZ, 0x1, UP0 ;  /* 0x000000013f1e7887 */ /* 0x000fe40008000000 */
[----:B------:R-:W-:Y:S01]  /*17c0*/  IMAD.IADD R2, R2, 0x1, -R5 ;  /* 0x0000000102027824 */ /* 0x000fe200078e0a05 */
[----:B------:R-:W-:Y:S01]  /*17d0*/  SHF.R.S32.HI R5, RZ, 0x5, R3 ;  /* 0x00000005ff057819 */ /* 0x000fe20000011403 */
[----:B----4-:R-:W-:-:S03]  /*17e0*/  ULEA UR12, UR6, UR12, 0x18 ;  /* 0x0000000c060c7291 */ /* 0x010fc6000f8ec03f */
[--C-:B------:R-:W-:Y:S01]  /*17f0*/  SHF.R.S32.HI R3, RZ, 0x1f, R2.reuse ;  /* 0x0000001fff037819 */ /* 0x100fe20000011402 */
[----:B------:R-:W-:Y:S01]  /*1800*/  USHF.L.U32 UR6, UR7, 0x3, URZ ;  /* 0x0000000307067899 */ /* 0x000fe2000800063f */
[C-C-:B------:R-:W-:Y:S01]  /*1810*/  IMAD R0, R5.reuse, -0x10, -R2.reuse ;  /* 0xfffffff005007824 */ /* 0x140fe200078e0a02 */
[----:B------:R-:W-:Y:S02]  /*1820*/  UIADD3 UR29, UR12, 0xc0, URZ ;  /* 0x000000c00c1d7890 */ /* 0x000fe4000fffe03f */
[----:B------:R-:W-:Y:S01]  /*1830*/  ULOP3.LUT UR6, UR6, 0x8, URZ, 0xc0, !UPT ;  /* 0x0000000806067892 */ /* 0x000fe2000f8ec03f */
[----:B------:R-:W-:Y:S01]  /*1840*/  IMAD.WIDE R2, R5, 0x10, R2 ;  /* 0x0000001005027825 */ /* 0x000fe200078e0202 */
[----:B------:R-:W-:Y:S02]  /*1850*/  ULEA UR17, UR17, UR29, 0x3 ;  /* 0x0000001d11117291 */ /* 0x000fe4000f8e183f */
[----:B------:R-:W-:Y:S02]  /*1860*/  ULOP3.LUT UR31, UR6, 0x8, URZ, 0x3c, !UPT ;  /* 0x00000008061f7892 */ /* 0x000fe4000f8e3c3f */
[----:B------:R-:W-:-:S03]  /*1870*/  ULOP3.LUT UR18, UR6, 0x18, URZ, 0x3c, !UPT ;  /* 0x0000001806127892 */ /* 0x000fc6000f8e3c3f */
[----:B------:R-:W-:Y:S02]  /*1880*/  ULDC UR6, c[0x0][0x284] ;  /* 0x0000a10000067ab9 */ /* 0x000fe40000000800 */
[----:B------:R-:W-:-:S05]  /*1890*/  VIADD R0, R0, UR6 ;  /* 0x0000000600007c36 */ /* 0x000fca0008000000 */
[----:B------:R4:W-:Y:S04]  /*18a0*/  STL [R1+0x94], R0 ;  /* 0x0000940001007387 */ /* 0x0009e80000100800 */
[----:B------:R4:W-:Y:S02]  /*18b0*/  STL.64 [R1+0x98], R2 ;  /* 0x0000980201007387 */ /* 0x0009e40000100a00 */
.L_x_302:
[----:B----4-:R-:W-:Y:S01]  /*18c0*/  IMAD.U32 R0, RZ, RZ, UR30 ;  /* 0x0000001eff007e24 */ /* 0x010fe2000f8e00ff */
[----:B0-2---:R-:W4:Y:S01]  /*18d0*/  LDC R2, c[0x0][0x28c] ;  /* 0x0000a300ff027b82 */ /* 0x005f220000000800 */
[----:B------:R-:W-:Y:S01]  /*18e0*/  UMOV UR6, URZ ;  /* 0x0000003f00067c82 */ /* 0x000fe20008000000 */
[----:B------:R-:W-:Y:S02]  /*18f0*/  UMOV UR19, UR5 ;  /* 0x0000000500137c82 */ /* 0x000fe40008000000 */
[----:B------:R-:W-:-:S04]  /*1900*/  SHF.L.U32 R0, R0, 0x1f, RZ ;  /* 0x0000001f00007819 */ /* 0x000fc800000006ff */
[----:B------:R-:W5:Y:S01]  /*1910*/  SYNCS.PHASECHK.TRANS64.TRYWAIT P0, [UR17+-0x8], R0 ;  /* 0xfffff800ff0075a7 */ /* 0x000f620008000151 */
[----:B----4-:R-:W-:Y:S01]  /*1920*/  ISETP.GE.AND P1, PT, R2, 0x1, PT ;  /* 0x000000010200780c */ /* 0x010fe20003f26270 */
[----:B-----5:R-:W-:-:S12]  /*1930*/  @!P0 BRA `(.L_x_20) ;  /* 0x000000ec00788947 */ /* 0x020fd80003800000 */
.L_x_331:
[----:B------:R0:W-:Y:S01]  /*1940*/  STL [R1+0x74], RZ ;  /* 0x000074ff01007387 */ /* 0x0001e20000100800 */
[----:B------:R-:W-:Y:S01]  /*1950*/  UMOV UR7, URZ ;  /* 0x0000003f00077c82 */ /* 0x000fe20008000000 */
[----:B------:R-:W-:Y:S01]  /*1960*/  UMOV UR8, URZ ;  /* 0x0000003f00087c82 */ /* 0x000fe20008000000 */
[----:B----4-:R-:W-:Y:S01]  /*1970*/  IMAD.MOV.U32 R0, RZ, RZ, RZ ;  /* 0x000000ffff007224 */ /* 0x010fe200078e00ff */
[----:B------:R4:W-:Y:S01]  /*1980*/  STL [R1+0x70], RZ ;  /* 0x000070ff01007387 */ /* 0x0009e20000100800 */
[----:B------:R-:W-:Y:S02]  /*1990*/  CS2R R2, SRZ ;  /* 0x0000000000027805 */ /* 0x000fe4000001ff00 */
[----:B---3--:R-:W-:Y:S02]  /*19a0*/  CS2R R4, SRZ ;  /* 0x0000000000047805 */ /* 0x008fe4000001ff00 */
[----:B--2---:R-:W-:Y:S01]  /*19b0*/  CS2R R6, SRZ ;  /* 0x0000000000067805 */ /* 0x004fe2000001ff00 */
[----:B------:R4:W-:Y:S01]  /*19c0*/  STL [R1+0x6c], RZ ;  /* 0x00006cff01007387 */ /* 0x0009e20000100800 */
[----:B------:R-:W-:-:S02]  /*19d0*/  CS2R R8, SRZ ;  /* 0x0000000000087805 */ /* 0x000fc4000001ff00 */
[----:B0-----:R-:W-:Y:S02]  /*19e0*/  CS2R R10, SRZ ;  /* 0x00000000000a7805 */ /* 0x001fe4000001ff00 */
[----:B------:R-:W-:Y:S01]  /*19f0*/  CS2R R12, SRZ ;  /* 0x00000000000c7805 */ /* 0x000fe2000001ff00 */
[----:B------:R4:W-:Y:S01]  /*1a00*/  STL [R1+0x68], RZ ;  /* 0x000068ff01007387 */ /* 0x0009e20000100800 */
[----:B------:R-:W-:Y:S02]  /*1a10*/  CS2R R14, SRZ ;  /* 0x00000000000e7805 */ /* 0x000fe4000001ff00 */
[----:B-1----:R-:W-:Y:S02]  /*1a20*/  CS2R R16, SRZ ;  /* 0x0000000000107805 */ /* 0x002fe4000001ff00 */
[----:B------:R-:W-:Y:S01]  /*1a30*/  CS2R R18, SRZ ;  /* 0x0000000000127805 */ /* 0x000fe2000001ff00 */
[----:B------:R4:W-:Y:S01]  /*1a40*/  STL [R1+0x64], RZ ;  /* 0x000064ff01007387 */ /* 0x0009e20000100800 */
[----:B------:R-:W-:-:S02]  /*1a50*/  CS2R R20, SRZ ;  /* 0x0000000000147805 */ /* 0x000fc4000001ff00 */
[----:B------:R-:W-:Y:S02]  /*1a60*/  CS2R R22, SRZ ;  /* 0x0000000000167805 */ /* 0x000fe4000001ff00 */
[----:B------:R-:W-:Y:S01]  /*1a70*/  CS2R R152, SRZ ;  /* 0x0000000000987805 */ /* 0x000fe2000001ff00 */
[----:B------:R4:W-:Y:S01]  /*1a80*/  STL [R1+0x60], RZ ;  /* 0x000060ff01007387 */ /* 0x0009e20000100800 */
[----:B------:R-:W-:Y:S02]  /*1a90*/  CS2R R154, SRZ ;  /* 0x00000000009a7805 */ /* 0x000fe4000001ff00 */
[----:B------:R-:W-:Y:S02]  /*1aa0*/  CS2R R156, SRZ ;  /* 0x00000000009c7805 */ /* 0x000fe4000001ff00 */
        /* <DEDUP_REMOVED lines=46> */
[----:B------:R-:W-:Y:S01]  /*1d90*/  IMAD.MOV.U32 R226, RZ, RZ, RZ ;  /* 0x000000ffffe27224 */ /* 0x000fe200078e00ff */
[----:B------:R-:W-:Y:S01]  /*1da0*/  CS2R R24, SRZ ;  /* 0x0000000000187805 */ /* 0x000fe2000001ff00 */
[----:B------:R-:W-:Y:S01]  /*1db0*/  IMAD.U32 R227, RZ, RZ, UR4 ;  /* 0x00000004ffe37e24 */ /* 0x000fe2000f8e00ff */
[----:B------:R4:W-:Y:S01]  /*1dc0*/  STL [R1+0x2c], RZ ;  /* 0x00002cff01007387 */ /* 0x0009e20000100800 */
[----:B------:R-:W-:Y:S02]  /*1dd0*/  CS2R R26, SRZ ;  /* 0x00000000001a7805 */ /* 0x000fe4000001ff00 */
[----:B------:R-:W-:-:S02]  /*1de0*/  CS2R R28, SRZ ;  /* 0x00000000001c7805 */ /* 0x000fc4000001ff00 */
[----:B------:R-:W-:Y:S01]  /*1df0*/  CS2R R30, SRZ ;  /* 0x00000000001e7805 */ /* 0x000fe2000001ff00 */
[----:B------:R4:W-:Y:S01]  /*1e00*/  STL [R1+0x28], RZ ;  /* 0x000028ff01007387 */ /* 0x0009e20000100800 */
[----:B------:R-:W-:Y:S02]  /*1e10*/  CS2R R32, SRZ ;  /* 0x0000000000207805 */ /* 0x000fe4000001ff00 */
[----:B------:R-:W-:Y:S02]  /*1e20*/  CS2R R34, SRZ ;  /* 0x0000000000227805 */ /* 0x000fe4000001ff00 */
[----:B------:R-:W-:Y:S01]  /*1e30*/  CS2R R36, SRZ ;  /* 0x0000000000247805 */ /* 0x000fe2000001ff00 */
        /* <DEDUP_REMOVED lines=36> */
[----:B------:R4:W-:Y:S01]  /*2080*/  STL [R1], RZ ;  /* 0x000000ff01007387 */ /* 0x0009e20000100800 */
[----:B------:R-:W-:Y:S02]  /*2090*/  CS2R R92, SRZ ;  /* 0x00000000005c7805 */ /* 0x000fe4000001ff00 */
[----:B------:R-:W-:Y:S02]  /*20a0*/  CS2R R94, SRZ ;  /* 0x00000000005e7805 */ /* 0x000fe4000001ff00 */
[----:B------:R-:W-:Y:S02]  /*20b0*/  CS2R R96, SRZ ;  /* 0x0000000000607805 */ /* 0x000fe4000001ff00 */
[----:B------:R-:W-:Y:S02]  /*20c0*/  CS2R R98, SRZ ;  /* 0x0000000000627805 */ /* 0x000fe4000001ff00 */
[----:B------:R-:W-:-:S02]  /*20d0*/  CS2R R100, SRZ ;  /* 0x0000000000647805 */ /* 0x000fc4000001ff00 */
[----:B------:R-:W-:Y:S02]  /*20e0*/  CS2R R102, SRZ ;  /* 0x0000000000667805 */ /* 0x000fe4000001ff00 */
        /* <DEDUP_REMOVED lines=23> */
[----:B------:R-:W-:Y:S01]  /*2260*/  CS2R R150, SRZ ;  /* 0x0000000000967805 */ /* 0x000fe2000001ff00 */
[----:B----4-:R-:W-:Y:S06]  /*2270*/  @!P1 BRA `(.L_x_21) ;  /* 0x0000001000749947 */ /* 0x010fec0003800000 */
[----:B------:R-:W-:-:S06]  /*2280*/  UISETP.NE.AND UP0, UPT, UR27, 0x3, UPT ;  /* 0x000000031b00788c */ /* 0x000fcc000bf05270 */
[----:B------:R-:W-:-:S13]  /*2290*/  PLOP3.LUT P1, PT, PT, PT, UP0, 0x80, 0x0 ;  /* 0x000000000000781c */ /* 0x000fda0003f2f008 */
[----:B------:R-:W-:Y:S05]  /*22a0*/  @!P1 BRA `(.L_x_22) ;  /* 0x0000000000049947 */ /* 0x000fea0003800000 */
[----:B------:R-:W-:Y:S01]  /*22b0*/  BPT.TRAP 0x1 ;  /* 0x000000040000795c */ /* 0x000fe20000300000 */
.L_x_22:
[----:B------:R-:W-:Y:S01]  /*22c0*/  ULEA UR6, UR5, UR12, 0x3 ;  /* 0x0000000c05067291 */ /* 0x000fe2000f8e183f */
[----:B------:R-:W-:-:S05]  /*22d0*/  IMAD.U32 R0, RZ, RZ, UR4 ;  /* 0x00000004ff007e24 */ /* 0x000fca000f8e00ff */
[----:B------:R-:W-:-:S04]  /*22e0*/  SHF.L.U32 R0, R0, 0x1f, RZ ;  /* 0x0000001f00007819 */ /* 0x000fc800000006ff */
[----:B------:R0:W1:Y:S01]  /*22f0*/  SYNCS.PHASECHK.TRANS64.TRYWAIT P0, [UR6], R0 ;  /* 0x00000000ff0075a7 */ /* 0x0000620008000146 */
[----:B------:R-:W-:Y:S05]  /*2300*/  @!P1 BRA `(.L_x_23) ;  /* 0x0000000000049947 */ /* 0x000fea0003800000 */
[----:B------:R-:W-:Y:S01]  /*2310*/  BPT.TRAP 0x1 ;  /* 0x000000040000795c */ /* 0x000fe20000300000 */
.L_x_23:
[----:B-1----:R-:W-:Y:S05]  /*2320*/  @P0 BRA `(.L_x_24) ;  /* 0x0000000000080947 */ /* 0x002fea0003800000 */
[----:B------:R-:W1:Y:S02]  /*2330*/  SYNCS.PHASECHK.TRANS64.TRYWAIT P0, [UR6], R0 ;  /* 0x00000000ff0075a7 */ /* 0x000e640008000146 */
[----:B-1----:R-:W-:Y:S05]  /*2340*/  @!P0 BRA `(.L_x_25) ;  /* 0x000000e4000c8947 */ /* 0x002fea0003800000 */
.L_x_24:
[----:B------:R-:W-:Y:S01]  /*2350*/  UIADD3 UR6, UR12, 0x180, URZ ;  /* 0x000001800c067890 */ /* 0x000fe2000fffe03f */
[----:B------:R-:W-:Y:S01]  /*2360*/  WARPGROUP.ARRIVE ;  /* 0x00000000000079c5 */ /* 0x000fe20000000000 */
[----:B------:R-:W-:Y:S01]  /*2370*/  UIADD3 UR7, UR12, 0xb180, URZ ;  /* 0x0000b1800c077890 */ /* 0x000fe2000fffe03f */
[----:B------:R2:W-:Y:S01]  /*2380*/  STL [R1+0x74], RZ ;  /* 0x000074ff01007387 */ /* 0x0005e20000100800 */
[----:B------:R-:W-:Y:S01]  /*2390*/  USHF.R.U32.HI UR6, URZ, 0x4, UR6 ;  /* 0x000000043f067899 */ /* 0x000fe20008011606 */
[----:B01----:R-:W-:Y:S01]  /*23a0*/  IMAD.MOV.U32 R0, RZ, RZ, RZ ;  /* 0x000000ffff007224 */ /* 0x003fe200078e00ff */
[----:B------:R-:W-:Y:S01]  /*23b0*/  USHF.R.U32.HI UR7, URZ, 0x4, UR7 ;  /* 0x000000043f077899 */ /* 0x000fe20008011607 */
[----:B------:R2:W-:Y:S01]  /*23c0*/  STL [R1+0x70], RZ ;  /* 0x000070ff01007387 */ /* 0x0005e20000100800 */
[----:B------:R-:W-:Y:S01]  /*23d0*/  ULOP3.LUT UR6, UR6, 0x3fff, URZ, 0xc0, !UPT ;  /* 0x00003fff06067892 */ /* 0x000fe2000f8ec03f */
[----:B------:R-:W-:Y:S01]  /*23e0*/  CS2R R2, SRZ ;  /* 0x0000000000027805 */ /* 0x000fe2000001ff00 */
[----:B------:R-:W-:Y:S01]  /*23f0*/  ULOP3.LUT UR7, UR7, 0x3fff, URZ, 0xc0, !UPT ;  /* 0x00003fff07077892 */ /* 0x000fe2000f8ec03f */
[----:B------:R2:W-:Y:S01]  /*2400*/  STL [R1+0x6c], RZ ;  /* 0x00006cff01007387 */ /* 0x0005e20000100800 */
[----:B------:R-:W-:Y:S01]  /*2410*/  ULOP3.LUT UR6, UR6, 0x10000, URZ, 0xfc, !UPT ;  /* 0x0001000006067892 */ /* 0x000fe2000f8efc3f */
[----:B------:R-:W-:Y:S01]  /*2420*/  CS2R R4, SRZ ;  /* 0x0000000000047805 */ /* 0x000fe2000001ff00 */
[----:B------:R-:W-:Y:S01]  /*2430*/  ULOP3.LUT UR7, UR7, 0x10000, URZ, 0xfc, !UPT ;  /* 0x0001000007077892 */ /* 0x000fe2000f8efc3f */
[----:B------:R2:W-:Y:S01]  /*2440*/  STL [R1+0x68], RZ ;  /* 0x000068ff01007387 */ /* 0x0005e20000100800 */
[----:B------:R-:W-:Y:S01]  /*2450*/  ULEA UR8, UR5, UR6, 0x8 ;  /* 0x0000000605087291 */ /* 0x000fe2000f8e403f */
[----:B------:R-:W-:Y:S01]  /*2460*/  CS2R R6, SRZ ;  /* 0x0000000000067805 */ /* 0x000fe2000001ff00 */
[----:B------:R-:W-:Y:S01]  /*2470*/  ULEA UR10, UR5, UR7, 0xa ;  /* 0x00000007050a7291 */ /* 0x000fe2000f8e503f */
[----:B------:R2:W-:Y:S01]  /*2480*/  STL [R1+0x64], RZ ;  /* 0x000064ff01007387 */ /* 0x0005e20000100800 */
[----:B------:R-:W-:Y:S01]  /*2490*/  UMOV UR9, 0x80000020 ;  /* 0x8000002000097882 */ /* 0x000fe20000000000 */
[----:B------:R-:W-:Y:S01]  /*24a0*/  UMOV UR11, 0x80000020 ;  /* 0x80000020000b7882 */ /* 0x000fe20000000000 */
[----:B------:R-:W-:Y:S01]  /*24b0*/  ULDC UR7, c[0x0][0x50c] ;  /* 0x0001430000077ab9 */ /* 0x000fe20000000800 */
[----:B------:R2:W-:Y:S01]  /*24c0*/  STL [R1+0x60], RZ ;  /* 0x000060ff01007387 */ /* 0x0005e20000100800 */
[----:B------:R-:W-:Y:S01]  /*24d0*/  UISETP.NE.AND UP0, UPT, UR7, 0x2, UPT ;  /* 0x000000020700788c */ /* 0x000fe2000bf05270 */
[----:B------:R-:W-:Y:S01]  /*24e0*/  CS2R R8, SRZ ;  /* 0x0000000000087805 */ /* 0x000fe2000001ff00 */
[----:B------:R-:W-:Y:S01]  /*24f0*/  UMOV UR6, 0x2 ;  /* 0x0000000200067882 */ /* 0x000fe20000000000 */
[----:B------:R-:W-:Y:S01]  /*2500*/  QGMMA.64x256x32.F32.E4M3.E4M3 R24, gdesc[UR8], RZ, !UPT ;  /* 0x03e00000081879f3 */ /* 0x000fe2000c7008ff */
[----:B------:R2:W-:Y:S01]  /*2510*/  STL [R1+0x5c], RZ ;  /* 0x00005cff01007387 */ /* 0x0005e20000100800 */
[----:B------:R-:W-:Y:S01]  /*2520*/  USEL UR7, URZ, 0x1, UP0 ;  /* 0x000000013f077887 */ /* 0x000fe20008000000 */
[----:B------:R-:W-:Y:S01]  /*2530*/  CS2R R10, SRZ ;  /* 0x00000000000a7805 */ /* 0x000fe2000001ff00 */
[----:B------:R-:W-:Y:S01]  /*2540*/  UIADD3 UR8, UR8, 0x2, URZ ;  /* 0x0000000208087890 */ /* 0x000fe2000fffe03f */
[----:B------:R2:W-:Y:S01]  /*2550*/  STL [R1+0x58], RZ ;  /* 0x000058ff01007387 */ /* 0x0005e20000100800 */
[----:B------:R-:W-:Y:S01]  /*2560*/  UIADD3 UR10, UR10, 0x2, URZ ;  /* 0x000000020a0a7890 */ /* 0x000fe2000fffe03f */
[----:B------:R-:W-:-:S02]  /*2570*/  CS2R R12, SRZ ;  /* 0x00000000000c7805 */ /* 0x000fc4000001ff00 */
[----:B------:R-:W-:Y:S01]  /*2580*/  ISETP.NE.AND P0, PT, RZ, UR7, PT ;  /* 0x00000007ff007c0c */ /* 0x000fe2000bf05270 */
[----:B------:R2:W-:Y:S01]  /*2590*/  STL [R1+0x54], RZ ;  /* 0x000054ff01007387 */ /* 0x0005e20000100800 */
[----:B------:R-:W-:Y:S01]  /*25a0*/  UMOV UR9, 0x80000020 ;  /* 0x8000002000097882 */ /* 0x000fe20000000000 */
[----:B------:R-:W-:Y:S01]  /*25b0*/  UMOV UR11, 0x80000020 ;  /* 0x80000020000b7882 */ /* 0x000fe20000000000 */
        /* <DEDUP_REMOVED lines=55> */
[----:B------:R-:W-:Y:S01]  /*2930*/  CS2R R224, SRZ ;  /* 0x0000000000e07805 */ /* 0x000fe2000001ff00 */
[----:B------:R-:W-:Y:S01]  /*2940*/  IMAD.MOV.U32 R226, RZ, RZ, RZ ;  /* 0x000000ffffe27224 */ /* 0x000fe200078e00ff */
[----:B------:R2:W-:Y:S04]  /*2950*/  STL [R1+0x18], RZ ;  /* 0x000018ff01007387 */ /* 0x0005e80000100800 */
[----:B------:R2:W-:Y:S04]  /*2960*/  STL [R1+0x14], RZ ;  /* 0x000014ff01007387 */ /* 0x0005e80000100800 */
[----:B------:R2:W-:Y:S04]  /*2970*/  STL [R1+0x10], RZ ;  /* 0x000010ff01007387 */ /* 0x0005e80000100800 */
[----:B------:R2:W-:Y:S04]  /*2980*/  STL [R1+0xc], RZ ;  /* 0x00000cff01007387 */ /* 0x0005e80000100800 */
[----:B------:R2:W-:Y:S04]  /*2990*/  STL [R1+0x8], RZ ;  /* 0x000008ff01007387 */ /* 0x0005e80000100800 */
[----:B------:R2:W-:Y:S04]  /*29a0*/  STL [R1+0x4], RZ ;  /* 0x000004ff01007387 */ /* 0x0005e80000100800 */
[----:B------:R2:W-:Y:S01]  /*29b0*/  STL [R1], RZ ;  /* 0x000000ff01007387 */ /* 0x0005e20000100800 */
[----:B------:R-:W-:Y:S01]  /*29c0*/  QGMMA.64x256x32.F32.E4M3.E4M3 R24, gdesc[UR8], R24, gsb0 ;  /* 0x03e00000081879f3 */ /* 0x000fe20008000818 */
[----:B------:R-:W-:Y:S05]  /*29d0*/  @!P0 BRA `(.L_x_26) ;  /* 0x0000000800808947 */ /* 0x000fea0003800000 */
[----:B------:R-:W-:Y:S02]  /*29e0*/  WARPGROUP.DEPBAR.LE gsb0, 0x0 ;  /* 0x00008000000079c5 */ /* 0x000fe40000010000 */
[----:B------:R-:W-:-:S01]  /*29f0*/  FADD R227, RZ, R122 ;  /* 0x0000007affe37221 */ /* 0x000fc20000000000 */
[----:B------:R-:W-:Y:S01]  /*2a00*/  FADD R226, RZ, R24 ;  /* 0x00000018ffe27221 */ /* 0x000fe20000000000 */
[----:B------:R-:W-:-:S01]  /*2a10*/  FADD R225, RZ, R25 ;  /* 0x00000019ffe17221 */ /* 0x000fc20000000000 */
[----:B------:R-:W-:Y:S01]  /*2a20*/  FADD R224, RZ, R26 ;  /* 0x0000001affe07221 */ /* 0x000fe20000000000 */
[----:B------:R-:W-:-:S01]  /*2a30*/  FADD R223, RZ, R27 ;  /* 0x0000001bffdf7221 */ /* 0x000fc20000000000 */
[----:B------:R0:W-:Y:S01]  /*2a40*/  STL [R1], R227 ;  /* 0x000000e301007387 */ /* 0x0001e20000100800 */
[----:B------:R-:W-:-:S01]  /*2a50*/  FADD R222, RZ, R28 ;  /* 0x0000001cffde7221 */ /* 0x000fc20000000000 */
[----:B------:R-:W-:Y:S01]  /*2a60*/  FADD R221, RZ, R29 ;  /* 0x0000001dffdd7221 */ /* 0x000fe20000000000 */
[----:B------:R-:W-:-:S01]  /*2a70*/  FADD R220, RZ, R30 ;  /* 0x0000001effdc7221 */ /* 0x000fc20000000000 */
[----:B------:R-:W-:Y:S01]  /*2a80*/  FADD R219, RZ, R31 ;  /* 0x0000001fffdb7221 */ /* 0x000fe20000000000 */
[----:B------:R-:W-:-:S01]  /*2a90*/  FADD R218, RZ, R32 ;  /* 0x00000020ffda7221 */ /* 0x000fc20000000000 */
[----:B------:R-:W-:Y:S01]  /*2aa0*/  FADD R217, RZ, R33 ;  /* 0x00000021ffd97221 */ /* 0x000fe20000000000 */
[----:B------:R-:W-:-:S01]  /*2ab0*/  FADD R216, RZ, R34 ;  /* 0x00000022ffd87221 */ /* 0x000fc20000000000 */
[----:B------:R-:W-:Y:S01]  /*2ac0*/  FADD R215, RZ, R35 ;  /* 0x00000023ffd77221 */ /* 0x000fe20000000000 */
[----:B------:R-:W-:-:S01]  /*2ad0*/  FADD R214, RZ, R36 ;  /* 0x00000024ffd67221 */ /* 0x000fc20000000000 */
[----:B0-----:R-:W-:Y:S01]  /*2ae0*/  FADD R227, RZ, R123 ;  /* 0x0000007bffe37221 */ /* 0x001fe20000000000 */
[----:B------:R-:W-:-:S01]  /*2af0*/  FADD R213, RZ, R37 ;  /* 0x00000025ffd57221 */ /* 0x000fc20000000000 */
[----:B------:R-:W-:Y:S01]  /*2b00*/  FADD R212, RZ, R38 ;  /* 0x00000026ffd47221 */ /* 0x000fe20000000000 */
[----:B------:R-:W-:-:S01]  /*2b10*/  FADD R211, RZ, R39 ;  /* 0x00000027ffd37221 */ /* 0x000fc20000000000 */
[----:B------:R-:W-:Y:S01]  /*2b20*/  FADD R210, RZ, R40 ;  /* 0x00000028ffd27221 */ /* 0x000fe20000000000 */
[----:B------:R0:W-:Y:S01]  /*2b30*/  STL [R1+0x4], R227 ;  /* 0x000004e301007387 */ /* 0x0001e20000100800 */
        /* <DEDUP_REMOVED lines=93> */
[----:B------:R-:W-:Y:S01]  /*3110*/  UMOV UR6, URZ ;  /* 0x0000003f00067c82 */ /* 0x000fe20008000000 */
[----:B0-----:R-:W-:-:S05]  /*3120*/  FADD R227, RZ, R130 ;  /* 0x00000082ffe37221 */ /* 0x001fca0000000000 */
[----:B------:R0:W-:Y:S02]  /*3130*/  STL [R1+0x20], R227 ;  /* 0x000020e301007387 */ /* 0x0001e40000100800 */
        /* <DEDUP_REMOVED lines=42> */
.L_x_26:
[----:B------:R-:W-:-:S04]  /*33e0*/  UIADD3 UR19, UR5, 0x1, URZ ;  /* 0x0000000105137890 */ /* 0x000fc8000fffe03f */
[----:B------:R-:W-:-:S04]  /*33f0*/  UISETP.NE.AND UP0, UPT, UR19, 0xb, UPT ;  /* 0x0000000b1300788c */ /* 0x000fc8000bf05270 */
[----:B------:R-:W-:Y:S02]  /*3400*/  USEL UR8, URZ, 0x1, UP0 ;  /* 0x000000013f087887 */ /* 0x000fe40008000000 */
[----:B------:R-:W-:Y:S02]  /*3410*/  USEL UR19, UR19, URZ, UP0 ;  /* 0x0000003f13137287 */ /* 0x000fe40008000000 */
[----:B------:R-:W-:-:S06]  /*3420*/  ULOP3.LUT UR8, UR4, UR8, URZ, 0x3c, !UPT ;  /* 0x0000000804087292 */ /* 0x000fcc000f8e3c3f */
[----:B0-----:R-:W-:Y:S01]  /*3430*/  IMAD.U32 R227, RZ, RZ, UR8 ;  /* 0x00000008ffe37e24 */ /* 0x001fe2000f8e00ff */
[----:B------:R-:W-:-:S06]  /*3440*/  UMOV UR8, 0x1 ;  /* 0x0000000100087882 */ /* 0x000fcc0000000000 */
.L_x_21:
[----:B------:R-:W-:-:S06]  /*3450*/  UISETP.GE.AND UP0, UPT, UR16, 0x1, UPT ;  /* 0x000000011000788c */ /* 0x000fcc000bf06270 */
[----:B------:R-:W-:-:S13]  /*3460*/  PLOP3.LUT P0, PT, PT, PT, UP0, 0x80, 0x0 ;  /* 0x000000000000781c */ /* 0x000fda0003f0f008 */
[----:B------:R-:W-:Y:S05]  /*3470*/  @!P0 BRA `(.L_x_27) ;  /* 0x0000001000a48947 */ /* 0x000fea0003800000 */
[----:B------:R-:W-:Y:S01]  /*3480*/  IMAD.U32 R228, RZ, RZ, UR16 ;  /* 0x00000010ffe47e24 */ /* 0x000fe2000f8e00ff */
[----:B------:R-:W-:Y:S01]  /*3490*/  UMOV UR26, UR5 ;  /* 0x00000005001a7c82 */ /* 0x000fe20008000000 */
[----:B------:R-:W-:-:S05]  /*34a0*/  ULDC UR32, c[0x0][0x50c] ;  /* 0x0001430000207ab9 */ /* 0x000fca0000000800 */
.L_x_35:
[----:B------:R-:W-:-:S06]  /*34b0*/  UISETP.NE.AND UP0, UPT, UR27, 0x3, UPT ;  /* 0x000000031b00788c */ /* 0x000fcc000bf05270 */
[----:B------:R-:W-:-:S13]  /*34c0*/  PLOP3.LUT P1, PT, PT, PT, UP0, 0x80, 0x0 ;  /* 0x000000000000781c */ /* 0x000fda0003f2f008 */
[----:B-1---5:R-:W-:Y:S05]  /*34d0*/  @!P1 BRA `(.L_x_28) ;  /* 0x0000000000049947 */ /* 0x022fea0003800000 */
[----:B------:R-:W-:Y:S01]  /*34e0*/  BPT.TRAP 0x1 ;  /* 0x000000040000795c */ /* 0x000fe20000300000 */
.L_x_28:
[----:B------:R-:W-:Y:S01]  /*34f0*/  ULEA UR9, UR19, UR12, 0x3 ;  /* 0x0000000c13097291 */ /* 0x000fe2000f8e183f */
[----:B------:R-:W-:-:S08]  /*3500*/  SHF.L.U32 R229, R227, 0x1f, RZ ;  /* 0x0000001fe3e57819 */ /* 0x000fd000000006ff */
[----:B------:R0:W1:Y:S01]  /*3510*/  SYNCS.PHASECHK.TRANS64.TRYWAIT P0, [UR9], R229 ;  /* 0x000000e5ff0075a7 */ /* 0x0000620008000149 */
[----:B------:R-:W-:Y:S05]  /*3520*/  @!P1 BRA `(.L_x_29) ;  /* 0x0000000000049947 */ /* 0x000fea0003800000 */
[----:B------:R-:W-:Y:S01]  /*3530*/  BPT.TRAP 0x1 ;  /* 0x000000040000795c */ /* 0x000fe20000300000 */
.L_x_29:
[----:B-1----:R-:W-:Y:S05]  /*3540*/  @P0 BRA `(.L_x_30) ;  /* 0x0000000000080947 */ /* 0x002fea0003800000 */
[----:B------:R-:W1:Y:S02]  /*3550*/  SYNCS.PHASECHK.TRANS64.TRYWAIT P0, [UR9], R229 ;  /* 0x000000e5ff0075a7 */ /* 0x000e640008000149 */
[----:B-1----:R-:W-:Y:S05]  /*3560*/  @!P0 BRA `(.L_x_31) ;  /* 0x000000d0009c8947 */ /* 0x002fea0003800000 */
.L_x_30:
[----:B------:R-:W-:Y:S01]  /*3570*/  UIADD3 UR9, UR12, 0x180, URZ ;  /* 0x000001800c097890 */ /* 0x000fe2000fffe03f */
[----:B------:R-:W-:Y:S01]  /*3580*/  WARPGROUP.ARRIVE ;  /* 0x00000000000079c5 */ /* 0x000fe20000000000 */
[----:B------:R-:W-:Y:S02]  /*3590*/  UIADD3 UR10, UR12, 0xb180, URZ ;  /* 0x0000b1800c0a7890 */ /* 0x000fe4000fffe03f */
[----:B------:R-:W-:Y:S02]  /*35a0*/  UISETP.NE.AND UP0, UPT, UR7, URZ, UPT ;  /* 0x0000003f0700728c */ /* 0x000fe4000bf05270 */
[----:B------:R-:W-:Y:S02]  /*35b0*/  USHF.R.U32.HI UR9, URZ, 0x4, UR9 ;  /* 0x000000043f097899 */ /* 0x000fe40008011609 */
[----:B------:R-:W-:Y:S02]  /*35c0*/  USHF.R.U32.HI UR10, URZ, 0x4, UR10 ;  /* 0x000000043f0a7899 */ /* 0x000fe4000801160a */
[----:B------:R-:W-:-:S02]  /*35d0*/  USEL UR8, UR8, URZ, !UP0 ;  /* 0x0000003f08087287 */ /* 0x000fc4000c000000 */
[----:B------:R-:W-:Y:S02]  /*35e0*/  ULOP3.LUT UR9, UR9, 0x3fff, URZ, 0xc0, !UPT ;  /* 0x00003fff09097892 */ /* 0x000fe4000f8ec03f */
[----:B------:R-:W-:Y:S02]  /*35f0*/  ULOP3.LUT UR10, UR10, 0x3fff, URZ, 0xc0, !UPT ;  /* 0x00003fff0a0a7892 */ /* 0x000fe4000f8ec03f */
[----:B------:R-:W-:Y:S02]  /*3600*/  UISETP.NE.U32.AND UP0, UPT, UR8, URZ, UPT ;  /* 0x0000003f0800728c */ /* 0x000fe4000bf05070 */
[----:B------:R-:W-:Y:S02]  /*3610*/  ULOP3.LUT UR8, UR9, 0x10000, URZ, 0xfc, !UPT ;  /* 0x0001000009087892 */ /* 0x000fe4000f8efc3f */
[----:B------:R-:W-:Y:S02]  /*3620*/  ULOP3.LUT UR10, UR10, 0x10000, URZ, 0xfc, !UPT ;  /* 0x000100000a0a7892 */ /* 0x000fe4000f8efc3f */
[----:B------:R-:W-:-:S02]  /*3630*/  ULEA UR8, UR19, UR8, 0x8 ;  /* 0x0000000813087291 */ /* 0x000fc4000f8e403f */
[----:B------:R-:W-:Y:S01]  /*3640*/  ULEA UR10, UR19, UR10, 0xa ;  /* 0x0000000a130a7291 */ /* 0x000fe2000f8e503f */
[----:B------:R-:W-:Y:S01]  /*3650*/  UMOV UR9, 0x80000020 ;  /* 0x8000002000097882 */ /* 0x000fe20000000000 */
[----:B------:R-:W-:Y:S01]  /*3660*/  UMOV UR11, 0x80000020 ;  /* 0x80000020000b7882 */ /* 0x000fe20000000000 */
[----:B------:R-:W-:-:S06]  /*3670*/  UIADD3 UR6, UR6, 0x2, URZ ;  /* 0x0000000206067890 */ /* 0x000fcc000fffe03f */
[----:B------:R-:W-:Y:S01]  /*3680*/  QGMMA.64x256x32.F32.E4M3.E4M3 R24, gdesc[UR8], R24, UP0 ;  /* 0x03e00000081879f3 */ /* 0x000fe2000bf00818 */
[----:B------:R-:W-:Y:S02]  /*3690*/  UIADD3 UR8, UR8, 0x2, URZ ;  /* 0x0000000208087890 */ /* 0x000fe4000fffe03f */
[----:B------:R-:W-:Y:S01]  /*36a0*/  UIADD3 UR10, UR10, 0x2, URZ ;  /* 0x000000020a0a7890 */ /* 0x000fe2000fffe03f */
[----:B------:R-:W-:Y:S01]  /*36b0*/  UMOV UR9, 0x80000020 ;  /* 0x8000002000097882 */ /* 0x000fe20000000000 */
[----:B------:R-:W-:Y:S01]  /*36c0*/  UMOV UR11, 0x80000020 ;  /* 0x80000020000b7882 */ /* 0x000fe20000000000 */
[----:B------:R-:W-:-:S04]  /*36d0*/  UISETP.NE.AND UP0, UPT, UR6, UR32, UPT ;  /* 0x000000200600728c */ /* 0x000fc8000bf05270 */
[----:B------:R-:W-:-:S06]  /*36e0*/  USEL UR7, URZ, 0x1, UP0 ;  /* 0x000000013f077887 */ /* 0x000fcc0008000000 */
[----:B------:R-:W-:-:S12]  /*36f0*/  ISETP.NE.AND P0, PT, RZ, UR7, PT ;  /* 0x00000007ff007c0c */ /* 0x000fd8000bf05270 */
[----:B------:R-:W-:Y:S03]  /*3700*/  QGMMA.64x256x32.F32.E4M3.E4M3 R24, gdesc[UR8], R24, gsb0 ;  /* 0x03e00000081879f3 */ /* 0x000fe60008000818 */
[----:B------:R-:W-:Y:S02]  /*3710*/  WARPGROUP.DEPBAR.LE gsb0, 0x1 ;  /* 0x00008000000079c5 */ /* 0x000fe40000010100 */
[----:B------:R-:W-:Y:S05]  /*3720*/  @!P0 BRA `(.L_x_32) ;  /* 0x0000000c00808947 */ /* 0x000fea0003800000 */
[----:B------:R-:W-:Y:S02]  /*3730*/  WARPGROUP.DEPBAR.LE gsb0, 0x0 ;  /* 0x00008000000079c5 */ /* 0x000fe40000010000 */
[----:B------:R-:W-:-:S01]  /*3740*/  FADD R226, R24, R226 ;  /* 0x000000e218e27221 */ /* 0x000fc20000000000 */
[----:B------:R-:W-:Y:S01]  /*3750*/  FADD R225, R25, R225 ;  /* 0x000000e119e17221 */ /* 0x000fe20000000000 */
[----:B------:R1:W-:Y:S01]  /*3760*/  STL [R1+0xa4], R227 ;  /* 0x0000a4e301007387 */ /* 0x0003e20000100800 */
[----:B------:R-:W-:-:S01]  /*3770*/  FADD R224, R26, R224 ;  /* 0x000000e01ae07221 */ /* 0x000fc20000000000 */
[----:B------:R-:W-:Y:S01]  /*3780*/  FADD R223, R27, R223 ;  /* 0x000000df1bdf7221 */ /* 0x000fe20000000000 */
[----:B------:R-:W-:-:S01]  /*3790*/  FADD R222, R28, R222 ;  /* 0x000000de1cde7221 */ /* 0x000fc20000000000 */
[----:B------:R-:W-:Y:S01]  /*37a0*/  FADD R221, R29, R221 ;  /* 0x000000dd1ddd7221 */ /* 0x000fe20000000000 */
[----:B-1----:R-:W3:Y:S04]  /*37b0*/  LDL.LU R227, [R1+0x30] ;  /* 0x0000300001e37983 */ /* 0x002ee80000300800 */
[----:B------:R1:W-:Y:S01]  /*37c0*/  STL [R1+0xa8], R226 ;  /* 0x0000a8e201007387 */ /* 0x0003e20000100800 */
[----:B------:R-:W-:-:S01]  /*37d0*/  FADD R220, R30, R220 ;  /* 0x000000dc1edc7221 */ /* 0x000fc20000000000 */
[----:B------:R-:W-:-:S02]  /*37e0*/  FADD R219, R31, R219 ;  /* 0x000000db1fdb7221 */ /* 0x000fc40000000000 */
[----:B-1----:R-:W4:Y:S04]  /*37f0*/  LDL.LU R226, [R1+0x2c] ;  /* 0x00002c0001e27983 */ /* 0x002f280000300800 */
[----:B------:R1:W-:Y:S01]  /*3800*/  STL [R1+0xac], R225 ;  /* 0x0000ace101007387 */ /* 0x0003e20000100800 */
[----:B------:R-:W-:-:S03]  /*3810*/  FADD R218, R32, R218 ;  /* 0x000000da20da7221 */ /* 0x000fc60000000000 */
[----:B-1----:R-:W2:Y:S04]  /*3820*/  LDL.LU R225, [R1+0x28] ;  /* 0x0000280001e17983 */ /* 0x002ea80000300800 */
        /* <DEDUP_REMOVED lines=9> */
[----:B------:R1:W-:Y:S04]  /*38c0*/  STL [R1+0xbc], R221 ;  /* 0x0000bcdd01007387 */ /* 0x0003e80000100800 */
        /* <DEDUP_REMOVED lines=12> */
[----:B-1----:R-:W2:Y:S01]  /*3990*/  LDL.LU R215, [R1] ;  /* 0x0000000001d77983 */ /* 0x002ea20000300800 */
[----:B------:R-:W-:-:S01]  /*39a0*/  FADD R214, R36, R214 ;  /* 0x000000d624d67221 */ /* 0x000fc20000000000 */
[----:B------:R-:W-:Y:S01]  /*39b0*/  FADD R213, R37, R213 ;  /* 0x000000d525d57221 */ /* 0x000fe20000000000 */
[----:B------:R-:W-:-:S01]  /*39c0*/  FADD R212, R38, R212 ;  /* 0x000000d426d47221 */ /* 0x000fc20000000000 */
[----:B------:R-:W-:Y:S01]  /*39d0*/  FADD R211, R39, R211 ;  /* 0x000000d327d37221 */ /* 0x000fe20000000000 */
[----:B------:R-:W-:-:S01]  /*39e0*/  FADD R210, R40, R210 ;  /* 0x000000d228d27221 */ /* 0x000fc20000000000 */
[----:B------:R-:W-:Y:S01]  /*39f0*/  STL [R1+0xd8], R214 ;  /* 0x0000d8d601007387 */ /* 0x000fe20000100800 */
        /* <DEDUP_REMOVED lines=11> */
[----:B------:R1:W-:Y:S01]  /*3ab0*/  STL [R1+0xe4], R211 ;  /* 0x0000e4d301007387 */ /* 0x0003e20000100800 */
[----:B------:R-:W-:-:S01]  /*3ac0*/  FADD R200, R50, R200 ;  /* 0x000000c832c87221 */ /* 0x000fc20000000000 */
[----:B------:R-:W-:Y:S01]  /*3ad0*/  FADD R199, R51, R199 ;  /* 0x000000c733c77221 */ /* 0x000fe20000000000 */
        /* <DEDUP_REMOVED lines=69> */
[----:B-----5:R-:W-:Y:S01]  /*3f30*/  FADD R0, R121, R0 ;  /* 0x0000000079007221 */ /* 0x020fe20000000000 */
[----:B---3--:R-:W-:-:S01]  /*3f40*/  FADD R227, R134, R227 ;  /* 0x000000e386e37221 */ /* 0x008fc20000000000 */
[----:B----4-:R-:W-:Y:S01]  /*3f50*/  FADD R226, R133, R226 ;  /* 0x000000e285e27221 */ /* 0x010fe20000000000 */
[----:B--2---:R-:W-:-:S01]  /*3f60*/  FADD R225, R132, R225 ;  /* 0x000000e184e17221 */ /* 0x004fc20000000000 */
        /* <DEDUP_REMOVED lines=9> */
[----:B------:R-:W-:-:S05]  /*4000*/  FADD R215, R122, R215 ;  /* 0x000000d77ad77221 */ /* 0x000fca0000000000 */
[----:B------:R2:W-:Y:S04]  /*4010*/  STL [R1], R215 ;  /* 0x000000d701007387 */ /* 0x0005e80000100800 */
[----:B------:R3:W-:Y:S04]  /*4020*/  STL [R1+0x4], R216 ;  /* 0x000004d801007387 */ /* 0x0007e80000100800 */
        /* <DEDUP_REMOVED lines=8> */
[----:B-1----:R-:W4:Y:S04]  /*40b0*/  LDL.LU R211, [R1+0x34] ;  /* 0x0000340001d37983 */ /* 0x002f280000300800 */
[----:B------:R1:W-:Y:S04]  /*40c0*/  STL [R1+0x28], R225 ;  /* 0x000028e101007387 */ /* 0x0003e80000100800 */
[----:B------:R-:W4:Y:S04]  /*40d0*/  LDL.LU R212, [R1+0x38] ;  /* 0x0000380001d47983 */ /* 0x000f280000300800 */
[----:B------:R1:W-:Y:S04]  /*40e0*/  STL [R1+0x2c], R226 ;  /* 0x00002ce201007387 */ /* 0x0003e80000100800 */
[----:B------:R-:W4:Y:S04]  /*40f0*/  LDL.LU R213, [R1+0x3c] ;  /* 0x00003c0001d57983 */ /* 0x000f280000300800 */
[----:B------:R1:W-:Y:S04]  /*4100*/  STL [R1+0x30], R227 ;  /* 0x000030e301007387 */ /* 0x0003e80000100800 */
[----:B------:R-:W4:Y:S04]  /*4110*/  LDL.LU R214, [R1+0x40] ;  /* 0x0000400001d67983 */ /* 0x000f280000300800 */
[----:B--2---:R-:W2:Y:S04]  /*4120*/  LDL.LU R215, [R1+0x44] ;  /* 0x0000440001d77983 */ /* 0x004ea80000300800 */
[----:B---3--:R-:W3:Y:S04]  /*4130*/  LDL.LU R216, [R1+0x48] ;  /* 0x0000480001d87983 */ /* 0x008ee80000300800 */
[----:B----4-:R-:W4:Y:S04]  /*4140*/  LDL.LU R217, [R1+0x4c] ;  /* 0x00004c0001d97983 */ /* 0x010f280000300800 */
[----:B0-----:R-:W4:Y:S04]  /*4150*/  LDL.LU R218, [R1+0x50] ;  /* 0x0000500001da7983 */ /* 0x001f280000300800 */
[----:B------:R-:W4:Y:S04]  /*4160*/  LDL.LU R219, [R1+0x54] ;  /* 0x0000540001db7983 */ /* 0x000f280000300800 */
[----:B------:R-:W4:Y:S04]  /*4170*/  LDL.LU R220, [R1+0x58] ;  /* 0x0000580001dc7983 */ /* 0x000f280000300800 */
[----:B------:R-:W4:Y:S04]  /*4180*/  LDL.LU R221, [R1+0x5c] ;  /* 0x00005c0001dd7983 */ /* 0x000f280000300800 */
[----:B------:R-:W4:Y:S04]  /*4190*/  LDL.LU R222, [R1+0x60] ;  /* 0x0000600001de7983 */ /* 0x000f280000300800 */
[----:B------:R-:W4:Y:S04]  /*41a0*/  LDL.LU R223, [R1+0x64] ;  /* 0x0000640001df7983 */ /* 0x000f280000300800 */
[----:B------:R-:W4:Y:S04]  /*41b0*/  LDL.LU R224, [R1+0x68] ;  /* 0x0000680001e07983 */ /* 0x000f280000300800 */
[----:B-1----:R-:W4:Y:S04]  /*41c0*/  LDL.LU R225, [R1+0x6c] ;  /* 0x00006c0001e17983 */ /* 0x002f280000300800 */
[----:B------:R-:W4:Y:S04]  /*41d0*/  LDL.LU R226, [R1+0x70] ;  /* 0x0000700001e27983 */ /* 0x000f280000300800 */
[----:B------:R-:W4:Y:S01]  /*41e0*/  LDL.LU R227, [R1+0x74] ;  /* 0x0000740001e37983 */ /* 0x000f220000300800 */
[----:B------:R-:W-:-:S05]  /*41f0*/  FADD R211, R135, R211 ;  /* 0x000000d387d37221 */ /* 0x000fca0000000000 */
[----:B------:R0:W-:Y:S01]  /*4200*/  STL [R1+0x34], R211 ;  /* 0x000034d301007387 */ /* 0x0001e20000100800 */
[----:B------:R-:W-:-:S03]  /*4210*/  FADD R212, R136, R212 ;  /* 0x000000d488d47221 */ /* 0x000fc60000000000 */
[----:B0-----:R1:W5:Y:S01]  /*4220*/  LDL.LU R211, [R1+0xe4] ;  /* 0x0000e40001d37983 */ /* 0x0013620000300800 */
[----:B------:R-:W-:-:S03]  /*4230*/  FADD R213, R137, R213 ;  /* 0x000000d589d57221 */ /* 0x000fc60000000000 */
[----:B------:R0:W-:Y:S01]  /*4240*/  STL [R1+0x38], R212 ;  /* 0x000038d401007387 */ /* 0x0001e20000100800 */
[----:B------:R-:W-:-:S01]  /*4250*/  FADD R214, R138, R214 ;  /* 0x000000d68ad67221 */ /* 0x000fc20000000000 */
[----:B--2---:R-:W-:Y:S02]  /*4260*/  FADD R215, R139, R215 ;  /* 0x000000d78bd77221 */ /* 0x004fe40000000000 */
[----:B0-----:R1:W5:Y:S01]  /*4270*/  LDL.LU R212, [R1+0xe0] ;  /* 0x0000e00001d47983 */ /* 0x0013620000300800 */
[----:B---3--:R-:W-:-:S03]  /*4280*/  FADD R216, R140, R216 ;  /* 0x000000d88cd87221 */ /* 0x008fc60000000000 */
[----:B------:R0:W-:Y:S01]  /*4290*/  STL [R1+0x3c], R213 ;  /* 0x00003cd501007387 */ /* 0x0001e20000100800 */
[----:B----4-:R-:W-:-:S03]  /*42a0*/  FADD R217, R141, R217 ;  /* 0x000000d98dd97221 */ /* 0x010fc60000000000 */
[----:B0-----:R1:W5:Y:S01]  /*42b0*/  LDL.LU R213, [R1+0xdc] ;  /* 0x0000dc0001d57983 */ /* 0x0013620000300800 */
[----:B------:R-:W-:-:S03]  /*42c0*/  FADD R218, R142, R218 ;  /* 0x000000da8eda7221 */ /* 0x000fc60000000000 */
[----:B------:R0:W-:Y:S01]  /*42d0*/  STL [R1+0x40], R214 ;  /* 0x000040d601007387 */ /* 0x0001e20000100800 */
[----:B------:R-:W-:-:S01]  /*42e0*/  FADD R219, R143, R219 ;  /* 0x000000db8fdb7221 */ /* 0x000fc20000000000 */
[----:B------:R-:W-:Y:S02]  /*42f0*/  FADD R220, R144, R220 ;  /* 0x000000dc90dc7221 */ /* 0x000fe40000000000 */
[----:B0-----:R1:W5:Y:S04]  /*4300*/  LDL.LU R214, [R1+0xd8] ;  /* 0x0000d80001d67983 */ /* 0x0013680000300800 */
[----:B------:R0:W-:Y:S01]  /*4310*/  STL [R1+0x44], R215 ;  /* 0x000044d701007387 */ /* 0x0001e20000100800 */
[----:B------:R-:W-:-:S01]  /*4320*/  FADD R221, R145, R221 ;  /* 0x000000dd91dd7221 */ /* 0x000fc20000000000 */
[----:B------:R-:W-:-:S02]  /*4330*/  FADD R222, R146, R222 ;  /* 0x000000de92de7221 */ /* 0x000fc40000000000 */
[----:B0-----:R1:W5:Y:S04]  /*4340*/  LDL.LU R215, [R1+0xd4] ;  /* 0x0000d40001d77983 */ /* 0x0013680000300800 */
[----:B------:R0:W-:Y:S01]  /*4350*/  STL [R1+0x48], R216 ;  /* 0x000048d801007387 */ /* 0x0001e20000100800 */
[----:B------:R-:W-:-:S03]  /*4360*/  FADD R223, R147, R223 ;  /* 0x000000df93df7221 */ /* 0x000fc60000000000 */
        /* <DEDUP_REMOVED lines=13> */
[----:B------:R0:W-:Y:S04]  /*4440*/  STL [R1+0x5c], R221 ;  /* 0x00005cdd01007387 */ /* 0x0001e80000100800 */
        /* <DEDUP_REMOVED lines=12> */
[----:B0-----:R1:W5:Y:S01]  /*4510*/  LDL.LU R227, [R1+0xa4] ;  /* 0x0000a40001e37983 */ /* 0x0013620000300800 */
[----:B------:R-:W-:-:S05]  /*4520*/  UMOV UR6, URZ ;  /* 0x0000003f00067c82 */ /* 0x000fca0008000000 */
.L_x_32:
[----:B------:R-:W-:Y:S05]  /*4530*/  @!P1 BRA `(.L_x_33) ;  /* 0x0000000000049947 */ /* 0x000fea0003800000 */
[----:B------:R-:W-:Y:S01]  /*4540*/  BPT.TRAP 0x1 ;  /* 0x000000040000795c */ /* 0x000fe20000300000 */
.L_x_33:
[----:B------:R3:W-:Y:S04]  /*4550*/  STL [R1+0xa8], R2 ;  /* 0x0000a80201007387 */ /* 0x0007e80000100800 */
[----:B---3--:R-:W3:Y:S04]  /*4560*/  LDL R2, [R1+0x78] ;  /* 0x0000780001027983 */ /* 0x008ee80000100800 */
[----:B-----5:R4:W-:Y:S04]  /*4570*/  STL [R1+0xa4], R0 ;  /* 0x0000a40001007387 */ /* 0x0209e80000100800 */
[----:B----4-:R-:W4:Y:S01]  /*4580*/  LDL R0, [R1+0x80] ;  /* 0x0000800001007983 */ /* 0x010f220000100800 */
[----:B0-----:R-:W-:Y:S01]  /*4590*/  IMAD.U32 R229, RZ, RZ, UR26 ;  /* 0x0000001affe57e24 */ /* 0x001fe2000f8e00ff */
[----:B---3--:R-:W-:-:S02]  /*45a0*/  ISETP.NE.AND P0, PT, R2, RZ, PT ;  /* 0x000000ff0200720c */ /* 0x008fc40003f05270 */
[----:B------:R0:W5:Y:S11]  /*45b0*/  LDL.LU R2, [R1+0xa8] ;  /* 0x0000a80001027983 */ /* 0x0001760000300800 */
[----:B------:R-:W-:-:S05]  /*45c0*/  @P0 LEA R229, R229, UR12, 0x3 ;  /* 0x0000000ce5e50c11 */ /* 0x000fca000f8e18ff */
[----:B------:R-:W-:-:S05]  /*45d0*/  @P0 VIADD R229, R229, 0x58 ;  /* 0x00000058e5e50836 */ /* 0x000fca0000000000 */
[----:B----4-:R-:W-:Y:S02]  /*45e0*/  @P0 PRMT R229, R0, 0x654, R229 ;  /* 0x0000065400e50816 */ /* 0x010fe400000000e5 */
[----:B------:R0:W5:Y:S01]  /*45f0*/  LDL.LU R0, [R1+0xa4] ;  /* 0x0000a40001007983 */ /* 0x0001620000300800 */
[----:B------:R-:W-:Y:S01]  /*4600*/  UISETP.GT.U32.AND UP0, UPT, UR13, 0x1, UPT ;  /* 0x000000010d00788c */ /* 0x000fe2000bf04070 */
[----:B------:R0:W-:Y:S05]  /*4610*/  @P0 SYNCS.ARRIVE.TRANS64.RED.A1T0 RZ, [R229+URZ], RZ ;  /* 0x000000ffe5ff09a7 */ /* 0x0001ea000810043f */
[----:B------:R-:W-:-:S13]  /*4620*/  PLOP3.LUT P0, PT, PT, PT, UP0, 0x80, 0x0 ;  /* 0x000000000000781c */ /* 0x000fda0003f0f008 */
[----:B0-----:R-:W-:Y:S05]  /*4630*/  @P0 BRA `(.L_x_34) ;  /* 0x0000000000040947 */ /* 0x001fea0003800000 */
[----:B------:R-:W-:Y:S01]  /*4640*/  BPT.TRAP 0x1 ;  /* 0x000000040000795c */ /* 0x000fe20000300000 */
.L_x_34:
[----:B------:R-:W-:Y:S01]  /*4650*/  UIADD3 UR19, UR19, 0x1, URZ ;  /* 0x0000000113137890 */ /* 0x000fe2000fffe03f */
[C---:B------:R-:W-:Y:S01]  /*4660*/  ISETP.GT.AND P0, PT, R228.reuse, 0x1, PT ;  /* 0x00000001e400780c */ /* 0x040fe20003f04270 */
[----:B------:R-:W-:Y:S01]  /*4670*/  UIADD3 UR26, UR26, 0x1, URZ ;  /* 0x000000011a1a7890 */ /* 0x000fe2000fffe03f */
[----:B------:R-:W-:Y:S01]  /*4680*/  VIADD R228, R228, 0xffffffff ;  /* 0xffffffffe4e47836 */ /* 0x000fe20000000000 */
[----:B------:R-:W-:Y:S02]  /*4690*/  UISETP.NE.AND UP0, UPT, UR19, 0xb, UPT ;  /* 0x0000000b1300788c */ /* 0x000fe4000bf05270 */
[----:B------:R-:W-:Y:S02]  /*46a0*/  UISETP.NE.AND UP1, UPT, UR26, 0xb, UPT ;  /* 0x0000000b1a00788c */ /* 0x000fe4000bf25270 */
[----:B------:R-:W-:Y:S02]  /*46b0*/  USEL UR8, URZ, 0x1, UP0 ;  /* 0x000000013f087887 */ /* 0x000fe40008000000 */
[----:B------:R-:W-:-:S02]  /*46c0*/  USEL UR19, UR19, URZ, UP0 ;  /* 0x0000003f13137287 */ /* 0x000fc40008000000 */
[----:B------:R-:W-:Y:S02]  /*46d0*/  USEL UR26, UR26, URZ, UP1 ;  /* 0x0000003f1a1a7287 */ /* 0x000fe40008800000 */
[----:B------:R-:W-:Y:S01]  /*46e0*/  LOP3.LUT R227, R227, UR8, RZ, 0x3c, !PT ;  /* 0x00000008e3e37c12 */ /* 0x000fe2000f8e3cff */
[----:B------:R-:W-:Y:S01]  /*46f0*/  UMOV UR8, 0x1 ;  /* 0x0000000100087882 */ /* 0x000fe20000000000 */
[----:B------:R-:W-:Y:S08]  /*4700*/  @P0 BRA `(.L_x_35) ;  /* 0xffffffec00680947 */ /* 0x000ff0000383ffff */
.L_x_27:
[----:B------:R-:W-:-:S04]  /*4710*/  UISETP.NE.AND UP0, UPT, UR6, URZ, UPT ;  /* 0x0000003f0600728c */ /* 0x000fc8000bf05270 */
[----:B------:R-:W-:-:S06]  /*4720*/  USEL UR6, URZ, 0x1, !UP0 ;  /* 0x000000013f067887 */ /* 0x000fcc000c000000 */
[----:B------:R-:W-:-:S13]  /*4730*/  ISETP.NE.AND P0, PT, RZ, UR6, PT ;  /* 0x00000006ff007c0c */ /* 0x000fda000bf05270 */
[----:B------:R-:W-:Y:S05]  /*4740*/  @!P0 BRA `(.L_x_36) ;  /* 0x0000000c00dc8947 */ /* 0x000fea0003800000 */
[----:B------:R-:W3:Y:S04]  /*4750*/  LDL.LU R227, [R1+0x74] ;  /* 0x0000740001e37983 */ /* 0x000ee80000300800 */
[----:B---3--:R0:W-:Y:S04]  /*4760*/  STL [R1+0xa4], R227 ;  /* 0x0000a4e301007387 */ /* 0x0081e80000100800 */
[----:B0-----:R-:W3:Y:S04]  /*4770*/  LDL.LU R227, [R1+0x70] ;  /* 0x0000700001e37983 */ /* 0x001ee80000300800 */
        /* <DEDUP_REMOVED lines=55> */
[----:B0-----:R-:W3:Y:S01]  /*4af0*/  LDL.LU R227, [R1] ;  /* 0x0000000001e37983 */ /* 0x001ee20000300800 */
[----:B------:R-:W-:-:S02]  /*4b00*/  WARPGROUP.DEPBAR.LE gsb0, 0x0 ;  /* 0x00008000000079c5 */ /* 0x000fc40000010000 */
[----:B------:R-:W-:Y:S01]  /*4b10*/  FADD R226, R24, R226 ;  /* 0x000000e218e27221 */ /* 0x000fe20000000000 */
        /* <DEDUP_REMOVED lines=95> */
[----:B-----5:R-:W-:Y:S01]  /*5110*/  FADD R2, R120, R2 ;  /* 0x0000000278027221 */ /* 0x020fe20000000000 */
[----:B------:R-:W-:Y:S01]  /*5120*/  FADD R0, R121, R0 ;  /* 0x0000000079007221 */ /* 0x000fe20000000000 */
[----:B---3--:R-:W-:-:S05]  /*5130*/  FADD R227, R122, R227 ;  /* 0x000000e37ae37221 */ /* 0x008fca0000000000 */
[----:B------:R0:W-:Y:S04]  /*5140*/  STL [R1], R227 ;  /* 0x000000e301007387 */ /* 0x0001e80000100800 */
[----:B0-----:R-:W3:Y:S02]  /*5150*/  LDL.LU R227, [R1+0x114] ;  /* 0x0001140001e37983 */ /* 0x001ee40000300800 */
[----:B---3--:R-:W-:-:S05]  /*5160*/  FADD R227, R123, R227 ;  /* 0x000000e37be37221 */ /* 0x008fca0000000000 */
[----:B------:R0:W-:Y:S04]  /*5170*/  STL [R1+0x4], R227 ;  /* 0x000004e301007387 */ /* 0x0001e80000100800 */
        /* <DEDUP_REMOVED lines=83> */
[----:B------:R0:W-:Y:S02]  /*56b0*/  STL [R1+0x74], R227 ;  /* 0x000074e301007387 */ /* 0x0001e40000100800 */
.L_x_36:
[----:B0-----:R-:W-:-:S04]  /*56c0*/  IMAD.U32 R227, RZ, RZ, UR31 ;  /* 0x0000001fffe37e24 */ /* 0x001fc8000f8e00ff */
[----:B------:R0:W-:Y:S01]  /*56d0*/  SYNCS.ARRIVE.TRANS64.A1T0 RZ, [R227+UR29], RZ ;  /* 0x000000ffe3ff79a7 */ /* 0x0001e2000810001d */
[----:B------:R-:W-:Y:S02]  /*56e0*/  WARPGROUP.DEPBAR.LE gsb0, 0x0 ;  /* 0x00008000000079c5 */ /* 0x000fe40000010000 */
[----:B------:R-:W3:Y:S02]  /*56f0*/  LDC R24, c[0x0][0x28c] ;  /* 0x0000a300ff187b82 */ /* 0x000ee40000000800 */
[----:B---3--:R-:W-:-:S13]  /*5700*/  ISETP.GE.AND P0, PT, R24, 0x1, PT ;  /* 0x000000011800780c */ /* 0x008fda0003f06270 */
[----:B0-----:R-:W-:Y:S05]  /*5710*/  @!P0 BRA `(.L_x_37) ;  /* 0x0000000000608947 */ /* 0x001fea0003800000 */
[----:B------:R-:W-:-:S06]  /*5720*/  UISETP.NE.AND UP0, UPT, UR27, 0x3, UPT ;  /* 0x000000031b00788c */ /* 0x000fcc000bf05270 */
[----:B------:R-:W-:-:S13]  /*5730*/  PLOP3.LUT P0, PT, PT, PT, UP0, 0x80, 0x0 ;  /* 0x000000000000781c */ /* 0x000fda0003f0f008 */
[----:B------:R-:W-:Y:S05]  /*5740*/  @!P0 BRA `(.L_x_38) ;  /* 0x0000000000048947 */ /* 0x000fea0003800000 */
[----:B------:R-:W-:Y:S01]  /*5750*/  BPT.TRAP 0x1 ;  /* 0x000000040000795c */ /* 0x000fe20000300000 */
.L_x_38:
[----:B-----5:R0:W-:Y:S04]  /*5760*/  STL [R1+0xa4], R0 ;  /* 0x0000a40001007387 */ /* 0x0201e80000100800 */
[----:B------:R-:W3:Y:S04]  /*5770*/  LDL R227, [R1+0x80] ;  /* 0x0000800001e37983 */ /* 0x000ee80000100800 */
[----:B0-----:R-:W4:Y:S02]  /*5780*/  LDL R0, [R1+0x78] ;  /* 0x0000780001007983 */ /* 0x001f240000100800 */
[----:B----4-:R-:W-:-:S02]  /*5790*/  ISETP.NE.AND P0, PT, R0, RZ, PT ;  /* 0x000000ff0000720c */ /* 0x010fc40003f05270 */
[----:B------:R0:W5:Y:S11]  /*57a0*/  LDL.LU R0, [R1+0xa4] ;  /* 0x0000a40001007983 */ /* 0x0001760000300800 */
[----:B------:R-:W-:-:S05]  /*57b0*/  VOTEU.ANY UP0, P0 ;  /* 0x00000000003f7886 */ /* 0x000fca0000000100 */
[----:B------:R-:W-:-:S06]  /*57c0*/  @UP0 UIADD3 UR6, UR16, UR5, URZ ;  /* 0x0000000510060290 */ /* 0x000fcc000fffe03f */
[----:B------:R-:W-:-:S04]  /*57d0*/  IMAD.U32 R24, RZ, RZ, UR6 ;  /* 0x00000006ff187e24 */ /* 0x000fc8000f8e00ff */
[----:B------:R-:W-:-:S04]  /*57e0*/  @P0 IMAD.WIDE.U32 R24, R24, -0x45d1745d, RZ ;  /* 0xba2e8ba318180825 */ /* 0x000fc800078e00ff */
[----:B------:R-:W-:Y:S01]  /*57f0*/  IMAD.U32 R27, RZ, RZ, UR6 ;  /* 0x00000006ff1b7e24 */ /* 0x000fe2000f8e00ff */
[----:B------:R-:W-:-:S05]  /*5800*/  @P0 SHF.R.U32.HI R24, RZ, 0x3, R25 ;  /* 0x00000003ff180819 */ /* 0x000fca0000011619 */
[----:B------:R-:W-:-:S05]  /*5810*/  @P0 IMAD R24, R24, -0xb, R27 ;  /* 0xfffffff518180824 */ /* 0x000fca00078e021b */
[----:B------:R-:W-:Y:S01]  /*5820*/  @P0 LEA R24, R24, UR12, 0x3 ;  /* 0x0000000c18180c11 */ /* 0x000fe2000f8e18ff */
[----:B------:R-:W-:-:S04]  /*5830*/  UISETP.GT.U32.AND UP0, UPT, UR13, 0x1, UPT ;  /* 0x000000010d00788c */ /* 0x000fc8000bf04070 */
[----:B------:R-:W-:-:S05]  /*5840*/  @P0 VIADD R24, R24, 0x58 ;  /* 0x0000005818180836 */ /* 0x000fca0000000000 */
[----:B---3--:R-:W-:-:S04]  /*5850*/  @P0 PRMT R24, R227, 0x654, R24 ;  /* 0x00000654e3180816 */ /* 0x008fc80000000018 */
[----:B------:R0:W-:Y:S01]  /*5860*/  @P0 SYNCS.ARRIVE.TRANS64.RED.A1T0 RZ, [R24+URZ], RZ ;  /* 0x000000ff18ff09a7 */ /* 0x0001e2000810043f */
[----:B------:R-:W-:-:S13]  /*5870*/  PLOP3.LUT P0, PT, PT, PT, UP0, 0x80, 0x0 ;  /* 0x000000000000781c */ /* 0x000fda0003f0f008 */
[----:B0-----:R-:W-:Y:S05]  /*5880*/  @P0 BRA `(.L_x_37) ;  /* 0x0000000000040947 */ /* 0x001fea0003800000 */
[----:B------:R-:W-:Y:S01]  /*5890*/  BPT.TRAP 0x1 ;  /* 0x000000040000795c */ /* 0x000fe20000300000 */
.L_x_37:
[----:B------:R-:W0:Y:S01]  /*58a0*/  S2R R25, SR_TID.X ;  /* 0x0000000000197919 */ /* 0x000e220000002100 */
[----:B------:R-:W-:Y:S01]  /*58b0*/  IMAD.U32 R24, RZ, RZ, UR30 ;  /* 0x0000001eff187e24 */ /* 0x000fe2000f8e00ff */
[----:B------:R-:W-:Y:S01]  /*58c0*/  UIADD3 UR5, UR28, UR5, URZ ;  /* 0x000000051c057290 */ /* 0x000fe2000fffe03f */
[----:B------:R-:W3:Y:S01]  /*58d0*/  LDC R35, c[0x0][0x288] ;  /* 0x0000a200ff237b82 */ /* 0x000ee20000000800 */
[----:B------:R-:W-:Y:S02]  /*58e0*/  UISETP.GE.U32.AND UP1, UPT, UR28, 0xb, UPT ;  /* 0x0000000b1c00788c */ /* 0x000fe4000bf26070 */
[----:B------:R-:W-:Y:S01]  /*58f0*/  SHF.L.U32 R24, R24, 0x1f, RZ ;  /* 0x0000001f18187819 */ /* 0x000fe200000006ff */
[----:B------:R-:W-:Y:S02]  /*5900*/  UISETP.GT.U32.AND UP0, UPT, UR5, 0xa, UPT ;  /* 0x0000000a0500788c */ /* 0x000fe4000bf04070 */
[----:B------:R-:W-:Y:S01]  /*5910*/  UIMAD.WIDE.U32 UR6, UR5, -0x45d1745d, URZ ;  /* 0xba2e8ba3050678a5 */ /* 0x000fe2000f8e003f */
[----:B------:R-:W4:Y:S01]  /*5920*/  SYNCS.PHASECHK.TRANS64.TRYWAIT P0, [UR17+0x8], R24 ;  /* 0x00000818ff0075a7 */ /* 0x000f220008000151 */
[----:B------:R-:W-:-:S02]  /*5930*/  UISETP.LT.U32.AND UP0, UPT, UR28, 0xb, UP0 ;  /* 0x0000000b1c00788c */ /* 0x000fc40008701070 */
[----:B------:R-:W-:Y:S02]  /*5940*/  USHF.R.U32.HI UR6, URZ, 0x3, UR7 ;  /* 0x000000033f067899 */ /* 0x000fe40008011607 */
[----:B------:R-:W-:Y:S02]  /*5950*/  USEL UR8, URZ, 0x1, !UP0 ;  /* 0x000000013f087887 */ /* 0x000fe4000c000000 */
[----:B------:R-:W-:Y:S02]  /*5960*/  UIMAD UR5, UR6, -0xb, UR5 ;  /* 0xfffffff5060578a4 */ /* 0x000fe4000f8e0205 */
[----:B------:R-:W-:-:S04]  /*5970*/  ULOP3.LUT UR4, UR4, UR8, URZ, 0x3c, !UPT ;  /* 0x0000000804047292 */ /* 0x000fc8000f8e3c3f */
[----:B------:R-:W-:Y:S01]  /*5980*/  @UP1 ULOP3.LUT UR4, UR4, 0x1, UR6, 0x78, !UPT ;  /* 0x0000000104041892 */ /* 0x000fe2000f8e7806 */
[----:B0-----:R-:W-:-:S04]  /*5990*/  SHF.R.S32.HI R26, RZ, 0x1f, R25 ;  /* 0x0000001fff1a7819 */ /* 0x001fc80000011419 */
[----:B------:R-:W-:-:S04]  /*59a0*/  LEA.HI R26, R26, R25, RZ, 0x7 ;  /* 0x000000191a1a7211 */ /* 0x000fc800078f38ff */
[----:B------:R-:W-:-:S05]  /*59b0*/  LOP3.LUT R26, R26, 0xffffff80, RZ, 0xc0, !PT ;  /* 0xffffff801a1a7812 */ /* 0x000fca00078ec0ff */
[----:B------:R-:W-:-:S05]  /*59c0*/  IMAD.IADD R26, R25, 0x1, -R26 ;  /* 0x00000001191a7824 */ /* 0x000fca00078e0a1a */
[----:B------:R-:W-:-:S04]  /*59d0*/  SHF.R.S32.HI R25, RZ, 0x1f, R26 ;  /* 0x0000001fff197819 */ /* 0x000fc8000001141a */
[----:B------:R-:W-:-:S04]  /*59e0*/  LEA.HI R25, R25, R26, RZ, 0x2 ;  /* 0x0000001a19197211 */ /* 0x000fc800078f10ff */
[----:B------:R-:W-:-:S05]  /*59f0*/  LOP3.LUT R25, R25, 0xfffffffc, RZ, 0xc0, !PT ;  /* 0xfffffffc19197812 */ /* 0x000fca00078ec0ff */
[----:B------:R-:W-:-:S04]  /*5a00*/  IMAD.IADD R40, R26, 0x1, -R25 ;  /* 0x000000011a287824 */ /* 0x000fc800078e0a19 */
[----:B------:R-:W-:Y:S01]  /*5a10*/  IMAD.SHL.U32 R32, R40, 0x2, RZ ;  /* 0x0000000228207824 */ /* 0x000fe200078e00ff */
[----:B---34-:R-:W-:Y:S06]  /*5a20*/  @!P0 BRA `(.L_x_39) ;  /* 0x000000ac008c8947 */ /* 0x018fec0003800000 */
.L_x_332:
[----:B-----5:R3:W-:Y:S01]  /*5a30*/  STL [R1+0xa8], R2 ;  /* 0x0000a80201007387 */ /* 0x0207e20000100800 */
[----:B------:R-:W-:Y:S01]  /*5a40*/  ULDC UR8, c[0x0][0x284] ;  /* 0x0000a10000087ab9 */ /* 0x000fe20000000800 */
[----:B------:R-:W-:Y:S01]  /*5a50*/  SHF.R.S32.HI R33, RZ, 0x1f, R32 ;  /* 0x0000001fff217819 */ /* 0x000fe20000011420 */
[----:B------:R-:W-:Y:S01]  /*5a60*/  ULDC.64 UR6, c[0x0][0x5d0] ;  /* 0x0001740000067ab9 */ /* 0x000fe20000000a00 */
[----:B---3--:R-:W3:Y:S04]  /*5a70*/  LDL.LU R2, [R1+0x90] ;  /* 0x0000900001027983 */ /* 0x008ee80000300800 */
[----:B------:R4:W-:Y:S04]  /*5a80*/  STL [R1+0xa4], R0 ;  /* 0x0000a40001007387 */ /* 0x0009e80000100800 */
[----:B------:R-:W2:Y:S04]  /*5a90*/  LDL R227, [R1+0x7c] ;  /* 0x00007c0001e37983 */ /* 0x000ea80000100800 */
[----:B----4-:R-:W4:Y:S01]  /*5aa0*/  LDL R0, [R1+0x8c] ;  /* 0x00008c0001007983 */ /* 0x010f220000100800 */
[----:B---3--:R-:W-:-:S03]  /*5ab0*/  IMAD.SHL.U32 R37, R2, 0x100, RZ ;  /* 0x0000010002257824 */ /* 0x008fc600078e00ff */
[----:B------:R3:W5:Y:S01]  /*5ac0*/  LDL.LU R2, [R1+0xa8] ;  /* 0x0000a80001027983 */ /* 0x0007620000300800 */
[----:B----4-:R-:W-:-:S03]  /*5ad0*/  IMAD.SHL.U32 R34, R0, 0x40, RZ ;  /* 0x0000004000227824 */ /* 0x010fc600078e00ff */
[----:B------:R3:W5:Y:S02]  /*5ae0*/  LDL.LU R0, [R1+0xa4] ;  /* 0x0000a40001007983 */ /* 0x0007640000300800 */
[----:B------:R-:W-:Y:S02]  /*5af0*/  ISETP.GE.AND P0, PT, R34, UR8, PT ;  /* 0x0000000822007c0c */ /* 0x000fe4000bf06270 */
[----:B--2---:R-:W-:Y:S02]  /*5b00*/  SHF.R.S32.HI R38, RZ, 0x1f, R227 ;  /* 0x0000001fff267819 */ /* 0x004fe400000114e3 */
[----:B------:R-:W-:Y:S01]  /*5b10*/  ISETP.GE.OR P0, PT, R37, R35, P0 ;  /* 0x000000232500720c */ /* 0x000fe20000706670 */
[----:B0-----:R-:W-:-:S04]  /*5b20*/  IMAD.WIDE.U32 R24, R227, UR6, R32 ;  /* 0x00000006e3187c25 */ /* 0x001fc8000f8e0020 */
[----:B------:R-:W-:Y:S01]  /*5b30*/  IMAD R26, R38, UR6, RZ ;  /* 0x00000006261a7c24 */ /* 0x000fe2000f8e02ff */
[----:B------:R-:W-:Y:S02]  /*5b40*/  SHF.R.S32.HI R36, RZ, 0x1f, R37 ;  /* 0x0000001fff247819 */ /* 0x000fe40000011425 */
[----:B------:R-:W-:Y:S01]  /*5b50*/  IADD3 R24, P1, R37, R24, RZ ;  /* 0x0000001825187210 */ /* 0x000fe20007f3e0ff */
[----:B------:R-:W-:-:S05]  /*5b60*/  IMAD R27, R227, UR7, R26 ;  /* 0x00000007e31b7c24 */ /* 0x000fca000f8e021a */
[----:B------:R-:W-:Y:S01]  /*5b70*/  IADD3.X R25, R36, R25, R27, P1, !PT ;  /* 0x0000001924197210 */ /* 0x000fe20000ffe41b */
[----:B---3--:R-:W-:Y:S06]  /*5b80*/  @P0 BRA `(.L_x_40) ;  /* 0x0000008c00cc0947 */ /* 0x008fec0003800000 */
[----:B------:R0:W-:Y:S01]  /*5b90*/  STL.64 [R1+0xb0], R4 ;  /* 0x0000b00401007387 */ /* 0x0001e20000100a00 */
[----:B------:R-:W2:Y:S01]  /*5ba0*/  LDC.64 R28, c[0x0][0x5c8] ;  /* 0x00017200ff1c7b82 */ /* 0x000ea20000000a00 */
[----:B------:R-:W-:Y:S02]  /*5bb0*/  ULDC.64 UR6, c[0x0][0x5c0] ;  /* 0x0001700000067ab9 */ /* 0x000fe40000000a00 */
[----:B0-----:R-:W3:Y:S04]  /*5bc0*/  LDL.64 R4, [R1+0x98] ;  /* 0x0000980001047983 */ /* 0x001ee80000100a00 */
[----:B-----5:R0:W-:Y:S04]  /*5bd0*/  STL [R1+0xa8], R2 ;  /* 0x0000a80201007387 */ /* 0x0201e80000100800 */
[----:B0-----:R-:W3:Y:S04]  /*5be0*/  LDL.LU R2, [R1+0x8c] ;  /* 0x00008c0001027983 */ /* 0x001ee80000300800 */
[----:B------:R0:W-:Y:S04]  /*5bf0*/  STL [R1+0xa4], R0 ;  /* 0x0000a40001007387 */ /* 0x0001e80000100800 */
[----:B0-----:R-:W4:Y:S01]  /*5c00*/  LDL R0, [R1+0x94] ;  /* 0x0000940001007983 */ /* 0x001f220000100800 */
[----:B---3--:R-:W-:-:S03]  /*5c10*/  IMAD.WIDE R30, R2, 0x40, R4 ;  /* 0x00000040021e7825 */ /* 0x008fc600078e0204 */
[----:B------:R0:W5:Y:S04]  /*5c20*/  LDL.LU.64 R4, [R1+0xb0] ;  /* 0x0000b00001047983 */ /* 0x0001680000300a00 */
[----:B------:R0:W5:Y:S01]  /*5c30*/  LDL.LU R2, [R1+0xa8] ;  /* 0x0000a80001027983 */ /* 0x0001620000300800 */
[-C--:B--2---:R-:W-:Y:S02]  /*5c40*/  IMAD R26, R31, R28.reuse, RZ ;  /* 0x0000001c1f1a7224 */ /* 0x084fe400078e02ff */
[----:B------:R-:W-:-:S04]  /*5c50*/  IMAD.WIDE.U32 R24, R30, R28, R24 ;  /* 0x0000001c1e187225 */ /* 0x000fc800078e0018 */
[----:B------:R-:W-:Y:S01]  /*5c60*/  IMAD R27, R30, R29, R26 ;  /* 0x0000001d1e1b7224 */ /* 0x000fe200078e021a */
[----:B------:R-:W-:Y:S01]  /*5c70*/  LEA R26, P0, R28, R24, 0x3 ;  /* 0x000000181c1a7211 */ /* 0x000fe200078018ff */
[----:B----4-:R-:W-:Y:S01]  /*5c80*/  IMAD.IADD R39, R0, 0x1, -R34 ;  /* 0x0000000100277824 */ /* 0x010fe200078e0a22 */
[----:B------:R-:W-:Y:S01]  /*5c90*/  IADD3 R24, P1, R24, UR6, RZ ;  /* 0x0000000618187c10 */ /* 0x000fe2000ff3e0ff */
[----:B------:R0:W5:Y:S01]  /*5ca0*/  LDL.LU R0, [R1+0xa4] ;  /* 0x0000a40001007983 */ /* 0x0001620000300800 */
[----:B------:R-:W-:Y:S01]  /*5cb0*/  IMAD.IADD R27, R25, 0x1, R27 ;  /* 0x00000001191b7824 */ /* 0x000fe200078e021b */
[----:B------:R-:W-:-:S04]  /*5cc0*/  IADD3 R26, P3, R26, UR6, RZ ;  /* 0x000000061a1a7c10 */ /* 0x000fc8000ff7e0ff */
[----:B------:R-:W-:Y:S01]  /*5cd0*/  LEA.HI.X R29, R28, R27, R29, 0x3, P0 ;  /* 0x0000001b1c1d7211 */ /* 0x000fe200000f1c1d */
[----:B------:R-:W-:Y:S01]  /*5ce0*/  IMAD R28, R40, -0x2, R35 ;  /* 0xfffffffe281c7824 */ /* 0x000fe200078e0223 */
[----:B------:R-:W-:Y:S01]  /*5cf0*/  FSETP.NEU.AND P0, PT, RZ, UR25, PT ;  /* 0x00000019ff007c0b */ /* 0x000fe2000bf0d000 */
[----:B------:R-:W-:Y:S01]  /*5d00*/  BSSY B0, `(.L_x_40) ;  /* 0x00008db000007945 */ /* 0x000fe20003800000 */
[----:B------:R-:W-:Y:S02]  /*5d10*/  IADD3.X R25, R27, UR7, RZ, P1, !PT ;  /* 0x000000071b197c10 */ /* 0x000fe40008ffe4ff */
[----:B------:R-:W-:Y:S01]  /*5d20*/  IADD3.X R27, R29, UR7, RZ, P3, !PT ;  /* 0x000000071d1b7c10 */ /* 0x000fe20009ffe4ff */
[----:B------:R-:W-:-:S08]  /*5d30*/  IMAD.IADD R34, R28, 0x1, -R37 ;  /* 0x000000011c227824 */ /* 0x000fd000078e0a25 */
[----:B0-----:R-:W-:Y:S05]  /*5d40*/  @!P0 BRA `(.L_x_41) ;  /* 0x0000006800d88947 */ /* 0x001fea0003800000 */
[----:B------:R-:W-:Y:S01]  /*5d50*/  ULDC.64 UR6, c[0x0][0x5b8] ;  /* 0x00016e0000067ab9 */ /* 0x000fe20000000a00 */
[----:B------:R-:W-:Y:S01]  /*5d60*/  ULDC.64 UR8, c[0x0][0x5a8] ;  /* 0x00016a0000087ab9 */ /* 0x000fe20000000a00 */
[----:B------:R-:W-:Y:S01]  /*5d70*/  IMAD.WIDE.U32 R32, R227, UR6, R32 ;  /* 0x00000006e3207c25 */ /* 0x000fe2000f8e0020 */
[----:B------:R-:W-:Y:S03]  /*5d80*/  BSSY B1, `(.L_x_42) ;  /* 0x0000010000017945 */ /* 0x000fe60003800000 */
[----:B------:R-:W-:Y:S01]  /*5d90*/  IMAD R28, R38, UR6, RZ ;  /* 0x00000006261c7c24 */ /* 0x000fe2000f8e02ff */
[----:B------:R-:W-:-:S03]  /*5da0*/  IADD3 R32, P0, R37, R32, RZ ;  /* 0x0000002025207210 */ /* 0x000fc60007f1e0ff */
[----:B------:R-:W-:Y:S01]  /*5db0*/  IMAD R29, R227, UR7, R28 ;  /* 0x00000007e31d7c24 */ /* 0x000fe2000f8e021c */
[----:B------:R-:W-:Y:S02]  /*5dc0*/  ULDC.64 UR6, c[0x0][0x5b0] ;  /* 0x00016c0000067ab9 */ /* 0x000fe40000000a00 */
[----:B------:R-:W-:Y:S02]  /*5dd0*/  IMAD R35, R31, UR6, RZ ;  /* 0x000000061f237c24 */ /* 0x000fe4000f8e02ff */
[----:B------:R-:W-:Y:S02]  /*5de0*/  IADD3.X R33, R36, R33, R29, P0, !PT ;  /* 0x0000002124217210 */ /* 0x000fe400007fe41d */
[----:B------:R-:W-:Y:S01]  /*5df0*/  ISETP.GE.AND P0, PT, R39, 0x1, PT ;  /* 0x000000012700780c */ /* 0x000fe20003f06270 */
[C---:B------:R-:W-:Y:S02]  /*5e00*/  IMAD R35, R30.reuse, UR7, R35 ;  /* 0x000000071e237c24 */ /* 0x040fe4000f8e0223 */
[----:B------:R-:W-:Y:S01]  /*5e10*/  IMAD.WIDE.U32 R28, R30, UR6, R32 ;  /* 0x000000061e1c7c25 */ /* 0x000fe2000f8e0020 */
[----:B------:R-:W-:-:S02]  /*5e20*/  ISETP.LT.OR P4, PT, R34, 0x1, !P0 ;  /* 0x000000012200780c */ /* 0x000fc40004781670 */
[----:B------:R-:W-:-:S04]  /*5e30*/  IADD3 R28, P1, R28, UR8, RZ ;  /* 0x000000081c1c7c10 */ /* 0x000fc8000ff3e0ff */
[--C-:B------:R-:W-:Y:S02]  /*5e40*/  IADD3.X R29, R29, UR9, R35.reuse, P1, !PT ;  /* 0x000000091d1d7c10 */ /* 0x100fe40008ffe423 */
[----:B------:R-:W-:-:S05]  /*5e50*/  PRMT R35, RZ, 0x7610, R35 ;  /* 0x00007610ff237816 */ /* 0x000fca0000000023 */
[----:B------:R-:W-:Y:S05]  /*5e60*/  @P4 BRA `(.L_x_43) ;  /* 0x0000000000044947 */ /* 0x000fea0003800000 */
[----:B------:R0:W5:Y:S02]  /*5e70*/  LDG.E.U8 R35, desc[UR22][R28.64] ;  /* 0x000000161c237981 */ /* 0x000164000c1e1100 */
.L_x_43:
[----:B------:R-:W-:Y:S05]  /*5e80*/  BSYNC B1 ;  /* 0x0000000000017941 */ /* 0x000fea0003800000 */
.L_x_42:
[----:B-----5:R-:W-:Y:S01]  /*5e90*/  LOP3.LUT R35, R35, 0xff, RZ, 0xc0, !PT ;  /* 0x000000ff23237812 */ /* 0x020fe200078ec0ff */
[----:B------:R-:W-:Y:S01]  /*5ea0*/  BSSY B1, `(.L_x_44) ;  /* 0x000000b000017945 */ /* 0x000fe20003800000 */
[----:B------:R-:W-:Y:S02]  /*5eb0*/  ISETP.LT.OR P3, PT, R34, 0x2, !P0 ;  /* 0x000000022200780c */ /* 0x000fe40004761670 */
[----:B------:R-:W-:-:S05]  /*5ec0*/  F2FP.F16.E4M3.UNPACK_B R35, R35 ;  /* 0x00000023ff23723e */ /* 0x000fca00020006ff */
[----:B------:R-:W-:-:S05]  /*5ed0*/  HADD2.F32 R35, -RZ, R35.H0_H0 ;  /* 0x20000023ff237230 */ /* 0x000fca0000004100 */
[----:B------:R-:W-:-:S04]  /*5ee0*/  FMUL R35, R35, UR25 ;  /* 0x0000001923237c20 */ /* 0x000fc80008400000 */
[----:B------:R-:W-:-:S05]  /*5ef0*/  FFMA R35, R226, UR24, R35 ;  /* 0x00000018e2237c23 */ /* 0x000fca0008000023 */
[----:B------:R-:W-:Y:S02]  /*5f00*/  F2FP.SATFINITE.E4M3.F32.PACK_AB_MERGE_C R37, RZ, R35, RZ ;  /* 0x00000023ff25723e */ /* 0x000fe400048070ff */
[----:B------:R-:W-:-:S03]  /*5f10*/  PRMT R35, RZ, 0x7610, R35 ;  /* 0x00007610ff237816 */ /* 0x000fc60000000023 */
[----:B------:R2:W-:Y:S01]  /*5f20*/  @!P4 STG.E.U8 desc[UR22][R24.64], R37 ;  /* 0x000000251800c986 */ /* 0x0005e2000c101116 */
[----:B------:R-:W-:Y:S05]  /*5f30*/  @P3 BRA `(.L_x_45) ;  /* 0x0000000000043947 */ /* 0x000fea0003800000 */
[----:B------:R3:W5:Y:S02]  /*5f40*/  LDG.E.U8 R35, desc[UR22][R28.64+0x1] ;  /* 0x000001161c237981 */ /* 0x000764000c1e1100 */
.L_x_45:
[----:B------:R-:W-:Y:S05]  /*5f50*/  BSYNC B1 ;  /* 0x0000000000017941 */ /* 0x000fea0003800000 */
.L_x_44:
[----:B-----5:R-:W-:Y:S01]  /*5f60*/  LOP3.LUT R35, R35, 0xff, RZ, 0xc0, !PT ;  /* 0x000000ff23237812 */ /* 0x020fe200078ec0ff */
[----:B------:R-:W-:Y:S01]  /*5f70*/  BSSY B1, `(.L_x_46) ;  /* 0x0000013000017945 */ /* 0x000fe20003800000 */
[----:B--2---:R-:W-:Y:S02]  /*5f80*/  IADD3 R37, P1, R30, 0x8, RZ ;  /* 0x000000081e257810 */ /* 0x004fe40007f3e0ff */
[----:B------:R-:W-:-:S03]  /*5f90*/  F2FP.F16.E4M3.UNPACK_B R35, R35 ;  /* 0x00000023ff23723e */ /* 0x000fc600020006ff */
[----:B------:R-:W-:Y:S01]  /*5fa0*/  IMAD.X R31, RZ, RZ, R31, P1 ;  /* 0x000000ffff1f7224 */ /* 0x000fe200008e061f */
[----:B------:R-:W-:Y:S01]  /*5fb0*/  ISETP.GE.AND P1, PT, R39, 0x9, PT ;  /* 0x000000092700780c */ /* 0x000fe20003f26270 */
[----:B------:R-:W-:Y:S02]  /*5fc0*/  HADD2.F32 R35, -RZ, R35.H0_H0 ;  /* 0x20000023ff237230 */ /* 0x000fe40000004100 */
[----:B------:R-:W-:Y:S01]  /*5fd0*/  IMAD R36, R31, UR6, RZ ;  /* 0x000000061f247c24 */ /* 0x000fe2000f8e02ff */
[----:B------:R-:W-:Y:S01]  /*5fe0*/  ISETP.LT.OR P5, PT, R34, 0x1, !P1 ;  /* 0x000000012200780c */ /* 0x000fe20004fa1670 */
[----:B------:R-:W-:-:S04]  /*5ff0*/  IMAD.WIDE.U32 R32, R37, UR6, R32 ;  /* 0x0000000625207c25 */ /* 0x000fc8000f8e0020 */
[----:B------:R-:W-:Y:S01]  /*6000*/  FMUL R30, R35, UR25 ;  /* 0x00000019231e7c20 */ /* 0x000fe20008400000 */
[----:B------:R-:W-:-:S03]  /*6010*/  IMAD R37, R37, UR7, R36 ;  /* 0x0000000725257c24 */ /* 0x000fc6000f8e0224 */
[----:B------:R-:W-:Y:S01]  /*6020*/  FFMA R225, R225, UR24, R30 ;  /* 0x00000018e1e17c23 */ /* 0x000fe2000800001e */
[----:B------:R-:W-:Y:S02]  /*6030*/  IADD3 R30, P4, R32, UR8, RZ ;  /* 0x00000008201e7c10 */ /* 0x000fe4000ff9e0ff */
[----:B------:R-:W-:Y:S02]  /*6040*/  PRMT R32, RZ, 0x7610, R32 ;  /* 0x00007610ff207816 */ /* 0x000fe40000000020 */
[----:B------:R-:W-:Y:S02]  /*6050*/  F2FP.SATFINITE.E4M3.F32.PACK_AB_MERGE_C R225, RZ, R225, RZ ;  /* 0x000000e1ffe1723e */ /* 0x000fe400048070ff */
[----:B------:R-:W-:-:S03]  /*6060*/  IADD3.X R31, R33, UR9, R37, P4, !PT ;  /* 0x00000009211f7c10 */ /* 0x000fc6000a7fe425 */
[----:B------:R2:W-:Y:S01]  /*6070*/  @!P3 STG.E.U8 desc[UR22][R24.64+0x1], R225 ;  /* 0x000001e11800b986 */ /* 0x0005e2000c101116 */
[----:B------:R-:W-:Y:S05]  /*6080*/  @P5 BRA `(.L_x_47) ;  /* 0x0000000000045947 */ /* 0x000fea0003800000 */
[----:B------:R4:W5:Y:S02]  /*6090*/  LDG.E.U8 R32, desc[UR22][R30.64] ;  /* 0x000000161e207981 */ /* 0x000964000c1e1100 */
.L_x_47:
[----:B------:R-:W-:Y:S05]  /*60a0*/  BSYNC B1 ;  /* 0x0000000000017941 */ /* 0x000fea0003800000 */
.L_x_46:
[----:B-----5:R-:W-:Y:S01]  /*60b0*/  LOP3.LUT R32, R32, 0xff, RZ, 0xc0, !PT ;  /* 0x000000ff20207812 */ /* 0x020fe200078ec0ff */
[----:B------:R-:W-:Y:S01]  /*60c0*/  BSSY B1, `(.L_x_48) ;  /* 0x000000b000017945 */ /* 0x000fe20003800000 */
[----:B------:R-:W-:Y:S02]  /*60d0*/  ISETP.LT.OR P3, PT, R34, 0x2, !P1 ;  /* 0x000000022200780c */ /* 0x000fe40004f61670 */
[----:B------:R-:W-:-:S05]  /*60e0*/  F2FP.F16.E4M3.UNPACK_B R32, R32 ;  /* 0x00000020ff20723e */ /* 0x000fca00020006ff */
[----:B------:R-:W-:-:S05]  /*60f0*/  HADD2.F32 R32, -RZ, R32.H0_H0 ;  /* 0x20000020ff207230 */ /* 0x000fca0000004100 */
[----:B------:R-:W-:Y:S01]  /*6100*/  FMUL R33, R32, UR25 ;  /* 0x0000001920217c20 */ /* 0x000fe20008400000 */
[----:B------:R-:W-:-:S03]  /*6110*/  PRMT R32, RZ, 0x7610, R32 ;  /* 0x00007610ff207816 */ /* 0x000fc60000000020 */
[----:B------:R-:W-:-:S05]  /*6120*/  FFMA R33, R224, UR24, R33 ;  /* 0x00000018e0217c23 */ /* 0x000fca0008000021 */
[----:B------:R-:W-:-:S05]  /*6130*/  F2FP.SATFINITE.E4M3.F32.PACK_AB_MERGE_C R33, RZ, R33, RZ ;  /* 0x00000021ff21723e */ /* 0x000fca00048070ff */
[----:B------:R0:W-:Y:S01]  /*6140*/  @!P5 STG.E.U8 desc[UR22][R26.64], R33 ;  /* 0x000000211a00d986 */ /* 0x0001e2000c101116 */
[----:B------:R-:W-:Y:S05]  /*6150*/  @P3 BRA `(.L_x_49) ;  /* 0x0000000000043947 */ /* 0x000fea0003800000 */
[----:B------:R0:W5:Y:S02]  /*6160*/  LDG.E.U8 R32, desc[UR22][R30.64+0x1] ;  /* 0x000001161e207981 */ /* 0x000164000c1e1100 */
.L_x_49:
[----:B------:R-:W-:Y:S05]  /*6170*/  BSYNC B1 ;  /* 0x0000000000017941 */ /* 0x000fea0003800000 */
.L_x_48:
[----:B-----5:R-:W-:Y:S01]  /*6180*/  LOP3.LUT R32, R32, 0xff, RZ, 0xc0, !PT ;  /* 0x000000ff20207812 */ /* 0x020fe200078ec0ff */
[----:B------:R-:W-:Y:S01]  /*6190*/  BSSY B1, `(.L_x_50) ;  /* 0x000000b000017945 */ /* 0x000fe20003800000 */
[----:B------:R-:W-:Y:S02]  /*61a0*/  ISETP.LT.OR P4, PT, R34, 0x9, !P0 ;  /* 0x000000092200780c */ /* 0x000fe40004781670 */
[----:B------:R-:W-:-:S05]  /*61b0*/  F2FP.F16.E4M3.UNPACK_B R32, R32 ;  /* 0x00000020ff20723e */ /* 0x000fca00020006ff */
[----:B------:R-:W-:-:S05]  /*61c0*/  HADD2.F32 R32, -RZ, R32.H0_H0 ;  /* 0x20000020ff207230 */ /* 0x000fca0000004100 */
[----:B------:R-:W-:-:S04]  /*61d0*/  FMUL R32, R32, UR25 ;  /* 0x0000001920207c20 */ /* 0x000fc80008400000 */
[----:B------:R-:W-:-:S05]  /*61e0*/  FFMA R32, R223, UR24, R32 ;  /* 0x00000018df207c23 */ /* 0x000fca0008000020 */
[----:B0-----:R-:W-:Y:S02]  /*61f0*/  F2FP.SATFINITE.E4M3.F32.PACK_AB_MERGE_C R33, RZ, R32, RZ ;  /* 0x00000020ff21723e */ /* 0x001fe400048070ff */
[----:B------:R-:W-:-:S03]  /*6200*/  PRMT R32, RZ, 0x7610, R32 ;  /* 0x00007610ff207816 */ /* 0x000fc60000000020 */
[----:B------:R0:W-:Y:S01]  /*6210*/  @!P3 STG.E.U8 desc[UR22][R26.64+0x1], R33 ;  /* 0x000001211a00b986 */ /* 0x0001e2000c101116 */
[----:B------:R-:W-:Y:S05]  /*6220*/  @P4 BRA `(.L_x_51) ;  /* 0x0000000000044947 */ /* 0x000fea0003800000 */
[----:B------:R0:W5:Y:S02]  /*6230*/  LDG.E.U8 R32, desc[UR22][R28.64+0x8] ;  /* 0x000008161c207981 */ /* 0x000164000c1e1100 */
.L_x_51:
[----:B------:R-:W-:Y:S05]  /*6240*/  BSYNC B1 ;  /* 0x0000000000017941 */ /* 0x000fea0003800000 */
.L_x_50:
[----:B-----5:R-:W-:Y:S01]  /*6250*/  LOP3.LUT R32, R32, 0xff, RZ, 0xc0, !PT ;  /* 0x000000ff20207812 */ /* 0x020fe200078ec0ff */
[----:B------:R-:W-:Y:S01]  /*6260*/  BSSY B1, `(.L_x_52) ;  /* 0x000000b000017945 */ /* 0x000fe20003800000 */
[----:B------:R-:W-:Y:S02]  /*6270*/  ISETP.LT.OR P3, PT, R34, 0xa, !P0 ;  /* 0x0000000a2200780c */ /* 0x000fe40004761670 */
[----:B------:R-:W-:-:S05]  /*6280*/  F2FP.F16.E4M3.UNPACK_B R32, R32 ;  /* 0x00000020ff20723e */ /* 0x000fca00020006ff */
[----:B------:R-:W-:-:S05]  /*6290*/  HADD2.F32 R32, -RZ, R32.H0_H0 ;  /* 0x20000020ff207230 */ /* 0x000fca0000004100 */
[----:B0-----:R-:W-:Y:S01]  /*62a0*/  FMUL R33, R32, UR25 ;  /* 0x0000001920217c20 */ /* 0x001fe20008400000 */
[----:B------:R-:W-:-:S03]  /*62b0*/  PRMT R32, RZ, 0x7610, R32 ;  /* 0x00007610ff207816 */ /* 0x000fc60000000020 */
[----:B------:R-:W-:-:S05]  /*62c0*/  FFMA R33, R222, UR24, R33 ;  /* 0x00000018de217c23 */ /* 0x000fca0008000021 */
[----:B------:R-:W-:-:S05]  /*62d0*/  F2FP.SATFINITE.E4M3.F32.PACK_AB_MERGE_C R33, RZ, R33, RZ ;  /* 0x00000021ff21723e */ /* 0x000fca00048070ff */
[----:B------:R0:W-:Y:S01]  /*62e0*/  @!P4 STG.E.U8 desc[UR22][R24.64+0x8], R33 ;  /* 0x000008211800c986 */ /* 0x0001e2000c101116 */
[----:B------:R-:W-:Y:S05]  /*62f0*/  @P3 BRA `(.L_x_53) ;  /* 0x0000000000043947 */ /* 0x000fea0003800000 */
[----:B------:R0:W5:Y:S02]  /*6300*/  LDG.E.U8 R32, desc[UR22][R28.64+0x9] ;  /* 0x000009161c207981 */ /* 0x000164000c1e1100 */
.L_x_53:
[----:B------:R-:W-:Y:S05]  /*6310*/  BSYNC B1 ;  /* 0x0000000000017941 */ /* 0x000fea0003800000 */
.L_x_52:
        /* <DEDUP_REMOVED lines=12> */
.L_x_55:
[----:B------:R-:W-:Y:S05]  /*63e0*/  BSYNC B1 ;  /* 0x0000000000017941 */ /* 0x000fea0003800000 */
.L_x_54:
        /* <DEDUP_REMOVED lines=12> */
.L_x_57:
[----:B------:R-:W-:Y:S05]  /*64b0*/  BSYNC B1 ;  /* 0x0000000000017941 */ /* 0x000fea0003800000 */
.L_x_56:
        /* <DEDUP_REMOVED lines=12> */
.L_x_59:
[----:B------:R-:W-:Y:S05]  /*6580*/  BSYNC B1 ;  /* 0x0000000000017941 */ /* 0x000fea0003800000 */
.L_x_58:
        /* <DEDUP_REMOVED lines=12> */
.L_x_61:
[----:B------:R-:W-:Y:S05]  /*6650*/  BSYNC B1 ;  /* 0x0000000000017941 */ /* 0x000fea0003800000 */
.L_x_60:
        /* <DEDUP_REMOVED lines=12> */
.L_x_63:
[----:B------:R-:W-:Y:S05]  /*6720*/  BSYNC B1 ;  /* 0x0000000000017941 */ /* 0x000fea0003800000 */
.L_x_62:
        /* <DEDUP_REMOVED lines=12> */
.L_x_65:
[----:B------:R-:W-:Y:S05]  /*67f0*/  BSYNC B1 ;  /* 0x0000000000017941 */ /* 0x000fea0003800000 */
.L_x_64:
        /* <DEDUP_REMOVED lines=12> */
.L_x_67:
[----:B------:R-:W-:Y:S05]  /*68c0*/  BSYNC B1 ;  /* 0x0000000000017941 */ /* 0x000fea0003800000 */
.L_x_66:
        /* <DEDUP_REMOVED lines=12> */
.L_x_69:
[----:B------:R-:W-:Y:S05]  /*6990*/  BSYNC B1 ;  /* 0x0000000000017941 */ /* 0x000fea0003800000 */
.L_x_68:
        /* <DEDUP_REMOVED lines=12> */
.L_x_71:
[----:B------:R-:W-:Y:S05]  /*6a60*/  BSYNC B1 ;  /* 0x0000000000017941 */ /* 0x000fea0003800000 */
.L_x_70:
        /* <DEDUP_REMOVED lines=12> */
.L_x_73:
[----:B------:R-:W-:Y:S05]  /*6b30*/  BSYNC B1 ;  /* 0x0000000000017941 */ /* 0x000fea0003800000 */
.L_x_72:
        /* <DEDUP_REMOVED lines=12> */
.L_x_75:
[----:B------:R-:W-:Y:S05]  /*6c00*/  BSYNC B1 ;  /* 0x0000000000017941 */ /* 0x000fea0003800000 */
.L_x_74:
        /* <DEDUP_REMOVED lines=12> */
.L_x_77:
[----:B------:R-:W-:Y:S05]  /*6cd0*/  BSYNC B1 ;  /* 0x0000000000017941 */ /* 0x000fea0003800000 */
.L_x_76:
        /* <DEDUP_REMOVED lines=12> */
.L_x_79:
[----:B------:R-:W-:Y:S05]  /*6da0*/  BSYNC B1 ;  /* 0x0000000000017941 */ /* 0x000fea0003800000 */
.L_x_78:
        /* <DEDUP_REMOVED lines=12> */
.L_x_81:
[----:B------:R-:W-:Y:S05]  /*6e70*/  BSYNC B1 ;  /* 0x0000000000017941 */ /* 0x000fea0003800000 */
.L_x_80:
        /* <DEDUP_REMOVED lines=12> */
.L_x_83:
[----:B------:R-:W-:Y:S05]  /*6f40*/  BSYNC B1 ;  /* 0x0000000000017941 */ /* 0x000fea0003800000 */
.L_x_82:
        /* <DEDUP_REMOVED lines=12> */
.L_x_85:
[----:B------:R-:W-:Y:S05]  /*7010*/  BSYNC B1 ;  /* 0x0000000000017941 */ /* 0x000fea0003800000 */
.L_x_84:
        /* <DEDUP_REMOVED lines=12> */
.L_x_87:
[----:B------:R-:W-:Y:S05]  /*70e0*/  BSYNC B1 ;  /* 0x0000000000017941 */ /* 0x000fea0003800000 */
.L_x_86:
        /* <DEDUP_REMOVED lines=12> */
.L_x_89:
[----:B------:R-:W-:Y:S05]  /*71b0*/  BSYNC B1 ;  /* 0x0000000000017941 */ /* 0x000fea0003800000 */
.L_x_88:
        /* <DEDUP_REMOVED lines=12> */
.L_x_91:
[----:B------:R-:W-:Y:S05]  /*7280*/  BSYNC B1 ;  /* 0x0000000000017941 */ /* 0x000fea0003800000 */
.L_x_90:
        /* <DEDUP_REMOVED lines=12> */
.L_x_93:
[----:B------:R-:W-:Y:S05]  /*7350*/  BSYNC B1 ;  /* 0x0000000000017941 */ /* 0x000fea0003800000 */
.L_x_92:
        /* <DEDUP_REMOVED lines=12> */
.L_x_95:
[----:B------:R-:W-:Y:S05]  /*7420*/  BSYNC B1 ;  /* 0x0000000000017941 */ /* 0x000fea0003800000 */
.L_x_94:
        /* <DEDUP_REMOVED lines=12> */
.L_x_97:
[----:B------:R-:W-:Y:S05]  /*74f0*/  BSYNC B1 ;  /* 0x0000000000017941 */ /* 0x000fea0003800000 */
.L_x_96:
        /* <DEDUP_REMOVED lines=12> */
.L_x_99:
[----:B------:R-:W-:Y:S05]  /*75c0*/  BSYNC B1 ;  /* 0x0000000000017941 */ /* 0x000fea0003800000 */
.L_x_98:
        /* <DEDUP_REMOVED lines=12> */
.L_x_101:
[----:B------:R-:W-:Y:S05]  /*7690*/  BSYNC B1 ;  /* 0x0000000000017941 */ /* 0x000fea0003800000 */
.L_x_100:
        /* <DEDUP_REMOVED lines=12> */
.L_x_103:
[----:B------:R-:W-:Y:S05]  /*7760*/  BSYNC B1 ;  /* 0x0000000000017941 */ /* 0x000fea0003800000 */
.L_x_102:
        /* <DEDUP_REMOVED lines=12> */
.L_x_105:
[----:B------:R-:W-:Y:S05]  /*7830*/  BSYNC B1 ;  /* 0x0000000000017941 */ /* 0x000fea0003800000 */
.L_x_104:
        /* <DEDUP_REMOVED lines=12> */
.L_x_107:
[----:B------:R-:W-:Y:S05]  /*7900*/  BSYNC B1 ;  /* 0x0000000000017941 */ /* 0x000fea0003800000 */
.L_x_106:
        /* <DEDUP_REMOVED lines=12> */
.L_x_109:
[----:B------:R-:W-:Y:S05]  /*79d0*/  BSYNC B1 ;  /* 0x0000000000017941 */ /* 0x000fea0003800000 */
.L_x_108:
        /* <DEDUP_REMOVED lines=12> */
.L_x_111:
[----:B------:R-:W-:Y:S05]  /*7aa0*/  BSYNC B1 ;  /* 0x0000000000017941 */ /* 0x000fea0003800000 */
.L_x_110:
        /* <DEDUP_REMOVED lines=12> */
.L_x_113:
[----:B------:R-:W-:Y:S05]  /*7b70*/  BSYNC B1 ;  /* 0x0000000000017941 */ /* 0x000fea0003800000 */
.L_x_112:
        /* <DEDUP_REMOVED lines=12> */
.L_x_115:
[----:B------:R-:W-:Y:S05]  /*7c40*/  BSYNC B1 ;  /* 0x0000000000017941 */ /* 0x000fea0003800000 */
.L_x_114:
        /* <DEDUP_REMOVED lines=12> */
.L_x_117:
[----:B------:R-:W-:Y:S05]  /*7d10*/  BSYNC B1 ;  /* 0x0000000000017941 */ /* 0x000fea0003800000 */
.L_x_116:
        /* <DEDUP_REMOVED lines=12> */
.L_x_119:
[----:B------:R-:W-:Y:S05]  /*7de0*/  BSYNC B1 ;  /* 0x0000000000017941 */ /* 0x000fea0003800000 */
.L_x_118:
        /* <DEDUP_REMOVED lines=12> */
.L_x_121:
[----:B------:R-:W-:Y:S05]  /*7eb0*/  BSYNC B1 ;  /* 0x0000000000017941 */ /* 0x000fea0003800000 */
.L_x_120:
        /* <DEDUP_REMOVED lines=12> */
.L_x_123:
[----:B------:R-:W-:Y:S05]  /*7f80*/  BSYNC B1 ;  /* 0x0000000000017941 */ /* 0x000fea0003800000 */
.L_x_122:
        /* <DEDUP_REMOVED lines=12> */
.L_x_125:
[----:B------:R-:W-:Y:S05]  /*8050*/  BSYNC B1 ;  /* 0x0000000000017941 */ /* 0x000fea0003800000 */
.L_x_124:
        /* <DEDUP_REMOVED lines=12> */
.L_x_127:
[----:B------:R-:W-:Y:S05]  /*8120*/  BSYNC B1 ;  /* 0x0000000000017941 */ /* 0x000fea0003800000 */
.L_x_126:
        /* <DEDUP_REMOVED lines=12> */
.L_x_129:
[----:B------:R-:W-:Y:S05]  /*81f0*/  BSYNC B1 ;  /* 0x0000000000017941 */ /* 0x000fea0003800000 */
.L_x_128:
        /* <DEDUP_REMOVED lines=12> */
.L_x_131:
[----:B------:R-:W-:Y:S05]  /*82c0*/  BSYNC B1 ;  /* 0x0000000000017941 */ /* 0x000fea0003800000 */
.L_x_130:
        /* <DEDUP_REMOVED lines=12> */
.L_x_133:
[----:B------:R-:W-:Y:S05]  /*8390*/  BSYNC B1 ;  /* 0x0000000000017941 */ /* 0x000fea0003800000 */
.L_x_132:
        /* <DEDUP_REMOVED lines=12> */
.L_x_135:
[----:B------:R-:W-:Y:S05]  /*8460*/  BSYNC B1 ;  /* 0x0000000000017941 */ /* 0x000fea0003800000 */
.L_x_134:
        /* <DEDUP_REMOVED lines=12> */
.L_x_137:
[----:B------:R-:W-:Y:S05]  /*8530*/  BSYNC B1 ;  /* 0x0000000000017941 */ /* 0x000fea0003800000 */
.L_x_136:
        /* <DEDUP_REMOVED lines=12> */
.L_x_139:
[----:B------:R-:W-:Y:S05]  /*8600*/  BSYNC B1 ;  /* 0x0000000000017941 */ /* 0x000fea0003800000 */
.L_x_138:
        /* <DEDUP_REMOVED lines=12> */
.L_x_141:
[----:B------:R-:W-:Y:S05]  /*86d0*/  BSYNC B1 ;  /* 0x0000000000017941 */ /* 0x000fea0003800000 */
.L_x_140:
        /* <DEDUP_REMOVED lines=12> */
.L_x_143:
[----:B------:R-:W-:Y:S05]  /*87a0*/  BSYNC B1 ;  /* 0x0000000000017941 */ /* 0x000fea0003800000 */
.L_x_142:
        /* <DEDUP_REMOVED lines=12> */
.L_x_145:
[----:B------:R-:W-:Y:S05]  /*8870*/  BSYNC B1 ;  /* 0x0000000000017941 */ /* 0x000fea0003800000 */
.L_x_144:
        /* <DEDUP_REMOVED lines=12> */
.L_x_147:
[----:B------:R-:W-:Y:S05]  /*8940*/  BSYNC B1 ;  /* 0x0000000000017941 */ /* 0x000fea0003800000 */
.L_x_146:
        /* <DEDUP_REMOVED lines=12> */
.L_x_149:
[----:B------:R-:W-:Y:S05]  /*8a10*/  BSYNC B1 ;  /* 0x0000000000017941 */ /* 0x000fea0003800000 */
.L_x_148:
        /* <DEDUP_REMOVED lines=12> */
.L_x_151:
[----:B------:R-:W-:Y:S05]  /*8ae0*/  BSYNC B1 ;  /* 0x0000000000017941 */ /* 0x000fea0003800000 */
.L_x_150:
        /* <DEDUP_REMOVED lines=12> */
.L_x_153:
[----:B------:R-:W-:Y:S05]  /*8bb0*/  BSYNC B1 ;  /* 0x0000000000017941 */ /* 0x000fea0003800000 */
.L_x_152:
        /* <DEDUP_REMOVED lines=12> */
.L_x_155:
[----:B------:R-:W-:Y:S05]  /*8c80*/  BSYNC B1 ;  /* 0x0000000000017941 */ /* 0x000fea0003800000 */
.L_x_154:
        /* <DEDUP_REMOVED lines=12> */
.L_x_157:
[----:B------:R-:W-:Y:S05]  /*8d50*/  BSYNC B1 ;  /* 0x0000000000017941 */ /* 0x000fea0003800000 */
.L_x_156:
        /* <DEDUP_REMOVED lines=12> */
.L_x_159:
[----:B------:R-:W-:Y:S05]  /*8e20*/  BSYNC B1 ;  /* 0x0000000000017941 */ /* 0x000fea0003800000 */
.L_x_158:
        /* <DEDUP_REMOVED lines=12> */
.L_x_161:
[----:B------:R-:W-:Y:S05]  /*8ef0*/  BSYNC B1 ;  /* 0x0000000000017941 */ /* 0x000fea0003800000 */
.L_x_160:
        /* <DEDUP_REMOVED lines=12> */
.L_x_163:
[----:B------:R-:W-:Y:S05]  /*8fc0*/  BSYNC B1 ;  /* 0x0000000000017941 */ /* 0x000fea0003800000 */
.L_x_162:
        /* <DEDUP_REMOVED lines=12> */
.L_x_165:
[----:B------:R-:W-:Y:S05]  /*9090*/  BSYNC B1 ;  /* 0x0000000000017941 */ /* 0x000fea0003800000 */
.L_x_164:
        /* <DEDUP_REMOVED lines=12> */
.L_x_167:
[----:B------:R-:W-:Y:S05]  /*9160*/  BSYNC B1 ;  /* 0x0000000000017941 */ /* 0x000fea0003800000 */
.L_x_166:
        /* <DEDUP_REMOVED lines=12> */
.L_x_169:
[----:B------:R-:W-:Y:S05]  /*9230*/  BSYNC B1 ;  /* 0x0000000000017941 */ /* 0x000fea0003800000 */
.L_x_168:
        /* <DEDUP_REMOVED lines=12> */
.L_x_171:
[----:B------:R-:W-:Y:S05]  /*9300*/  BSYNC B1 ;  /* 0x0000000000017941 */ /* 0x000fea0003800000 */
.L_x_170:
        /* <DEDUP_REMOVED lines=12> */
.L_x_173:
[----:B------:R-:W-:Y:S05]  /*93d0*/  BSYNC B1 ;  /* 0x0000000000017941 */ /* 0x000fea0003800000 */
.L_x_172:
        /* <DEDUP_REMOVED lines=12> */
.L_x_175:
[----:B------:R-:W-:Y:S05]  /*94a0*/  BSYNC B1 ;  /* 0x0000000000017941 */ /* 0x000fea0003800000 */
.L_x_174:
        /* <DEDUP_REMOVED lines=12> */
.L_x_177:
[----:B------:R-:W-:Y:S05]  /*9570*/  BSYNC B1 ;  /* 0x0000000000017941 */ /* 0x000fea0003800000 */
.L_x_176:
        /* <DEDUP_REMOVED lines=12> */
.L_x_179:
[----:B------:R-:W-:Y:S05]  /*9640*/  BSYNC B1 ;  /* 0x0000000000017941 */ /* 0x000fea0003800000 */
.L_x_178:
        /* <DEDUP_REMOVED lines=12> */
.L_x_181:
[----:B------:R-:W-:Y:S05]  /*9710*/  BSYNC B1 ;  /* 0x0000000000017941 */ /* 0x000fea0003800000 */
.L_x_180:
        /* <DEDUP_REMOVED lines=12> */
.L_x_183:
[----:B------:R-:W-:Y:S05]  /*97e0*/  BSYNC B1 ;  /* 0x0000000000017941 */ /* 0x000fea0003800000 */
.L_x_182:
        /* <DEDUP_REMOVED lines=12> */
.L_x_185:
[----:B------:R-:W-:Y:S05]  /*98b0*/  BSYNC B1 ;  /* 0x0000000000017941 */ /* 0x000fea0003800000 */
.L_x_184:
        /* <DEDUP_REMOVED lines=12> */
.L_x_187:
[----:B------:R-:W-:Y:S05]  /*9980*/  BSYNC B1 ;  /* 0x0000000000017941 */ /* 0x000fea0003800000 */
.L_x_186:
        /* <DEDUP_REMOVED lines=12> */
.L_x_189:
[----:B------:R-:W-:Y:S05]  /*9a50*/  BSYNC B1 ;  /* 0x0000000000017941 */ /* 0x000fea0003800000 */
.L_x_188:
        /* <DEDUP_REMOVED lines=12> */
.L_x_191:
[----:B------:R-:W-:Y:S05]  /*9b20*/  BSYNC B1 ;  /* 0x0000000000017941 */ /* 0x000fea0003800000 */
.L_x_190:
        /* <DEDUP_REMOVED lines=12> */
.L_x_193:
[----:B------:R-:W-:Y:S05]  /*9bf0*/  BSYNC B1 ;  /* 0x0000000000017941 */ /* 0x000fea0003800000 */
.L_x_192:
[----:B-----5:R-:W-:Y:S01]  /*9c00*/  LOP3.LUT R32, R32, 0xff, RZ, 0xc0, !PT ;  /* 0x000000ff20207812 */ /* 0x020fe200078ec0ff */
[----:B------:R-:W-:Y:S01]  /*9c10*/  BSSY B1, `(.L_x_194) ;  /* 0x000000b000017945 */ /* 0x000fe20003800000 */
[----:B------:R-:W-:Y:S02]  /*9c20*/  ISETP.LT.OR P4, PT, R34, 0x99, !P0 ;  /* 0x000000992200780c */ /* 0x000fe40004781670 */
[----:B------:R-:W-:-:S05]  /*9c30*/  F2FP.F16.E4M3.UNPACK_B R32, R32 ;  /* 0x00000020ff20723e */ /* 0x000fca00020006ff */
[----:B------:R-:W-:-:S05]  /*9c40*/  HADD2.F32 R32, -RZ, R32.H0_H0 ;  /* 0x20000020ff207230 */ /* 0x000fca0000004100 */
[----:B------:R-:W-:-:S04]  /*9c50*/  FMUL R32, R32, UR25 ;  /* 0x0000001920207c20 */ /* 0x000fc80008400000 */
[----:B------:R-:W-:Y:S01]  /*9c60*/  FFMA R32, R23, UR24, R32 ;  /* 0x0000001817207c23 */ /* 0x000fe20008000020 */
[----:B------:R-:W-:-:S04]  /*9c70*/  PRMT R23, RZ, 0x7610, R23 ;  /* 0x00007610ff177816 */ /* 0x000fc80000000017 */
[----:B0-----:R-:W-:-:S05]  /*9c80*/  F2FP.SATFINITE.E4M3.F32.PACK_AB_MERGE_C R33, RZ, R32, RZ ;  /* 0x00000020ff21723e */ /* 0x001fca00048070ff */
[----:B------:R0:W-:Y:S01]  /*9c90*/  @!P3 STG.E.U8 desc[UR22][R26.64+0x91], R33 ;  /* 0x000091211a00b986 */ /* 0x0001e2000c101116 */
[----:B------:R-:W-:Y:S05]  /*9ca0*/  @P4 BRA `(.L_x_195) ;  /* 0x0000000000044947 */ /* 0x000fea0003800000 */
[----:B------:R0:W5:Y:S02]  /*9cb0*/  LDG.E.U8 R23, desc[UR22][R28.64+0x98] ;  /* 0x000098161c177981 */ /* 0x000164000c1e1100 */
.L_x_195:
[----:B------:R-:W-:Y:S05]  /*9cc0*/  BSYNC B1 ;  /* 0x0000000000017941 */ /* 0x000fea0003800000 */
.L_x_194:
        /* <DEDUP_REMOVED lines=8> */
[----:B------:R-:W-:-:S05]  /*9d50*/  F2FP.SATFINITE.E4M3.F32.PACK_AB_MERGE_C R23, RZ, R23, RZ ;  /* 0x00000017ff17723e */ /* 0x000fca00048070ff */
[----:B------:R0:W-:Y:S01]  /*9d60*/  @!P4 STG.E.U8 desc[UR22][R24.64+0x98], R23 ;  /* 0x000098171800c986 */ /* 0x0001e2000c101116 */
[----:B------:R-:W-:Y:S05]  /*9d70*/  @P3 BRA `(.L_x_197) ;  /* 0x0000000000043947 */ /* 0x000fea0003800000 */
[----:B------:R0:W5:Y:S02]  /*9d80*/  LDG.E.U8 R22, desc[UR22][R28.64+0x99] ;  /* 0x000099161c167981 */ /* 0x000164000c1e1100 */
.L_x_197:
[----:B------:R-:W-:Y:S05]  /*9d90*/  BSYNC B1 ;  /* 0x0000000000017941 */ /* 0x000fea0003800000 */
.L_x_196:
        /* <DEDUP_REMOVED lines=12> */
.L_x_199:
[----:B------:R-:W-:Y:S05]  /*9e60*/  BSYNC B1 ;  /* 0x0000000000017941 */ /* 0x000fea0003800000 */
.L_x_198:
        /* <DEDUP_REMOVED lines=12> */
.L_x_201:
[----:B------:R-:W-:Y:S05]  /*9f30*/  BSYNC B1 ;  /* 0x0000000000017941 */ /* 0x000fea0003800000 */
.L_x_200:
        /* <DEDUP_REMOVED lines=12> */
.L_x_203:
[----:B------:R-:W-:Y:S05]  /*a000*/  BSYNC B1 ;  /* 0x0000000000017941 */ /* 0x000fea0003800000 */
.L_x_202:
        /* <DEDUP_REMOVED lines=12> */
.L_x_205:
[----:B------:R-:W-:Y:S05]  /*a0d0*/  BSYNC B1 ;  /* 0x0000000000017941 */ /* 0x000fea0003800000 */
.L_x_204:
        /* <DEDUP_REMOVED lines=12> */
.L_x_207:
[----:B------:R-:W-:Y:S05]  /*a1a0*/  BSYNC B1 ;  /* 0x0000000000017941 */ /* 0x000fea0003800000 */
.L_x_206:
        /* <DEDUP_REMOVED lines=12> */
.L_x_209:
[----:B------:R-:W-:Y:S05]  /*a270*/  BSYNC B1 ;  /* 0x0000000000017941 */ /* 0x000fea0003800000 */
.L_x_208:
        /* <DEDUP_REMOVED lines=12> */
.L_x_211:
[----:B------:R-:W-:Y:S05]  /*a340*/  BSYNC B1 ;  /* 0x0000000000017941 */ /* 0x000fea0003800000 */
.L_x_210:
        /* <DEDUP_REMOVED lines=12> */
.L_x_213:
[----:B------:R-:W-:Y:S05]  /*a410*/  BSYNC B1 ;  /* 0x0000000000017941 */ /* 0x000fea0003800000 */
.L_x_212:
        /* <DEDUP_REMOVED lines=12> */
.L_x_215:
[----:B------:R-:W-:Y:S05]  /*a4e0*/  BSYNC B1 ;  /* 0x0000000000017941 */ /* 0x000fea0003800000 */
.L_x_214:
        /* <DEDUP_REMOVED lines=12> */
.L_x_217:
[----:B------:R-:W-:Y:S05]  /*a5b0*/  BSYNC B1 ;  /* 0x0000000000017941 */ /* 0x000fea0003800000 */
.L_x_216:
        /* <DEDUP_REMOVED lines=12> */
.L_x_219:
[----:B------:R-:W-:Y:S05]  /*a680*/  BSYNC B1 ;  /* 0x0000000000017941 */ /* 0x000fea0003800000 */
.L_x_218:
        /* <DEDUP_REMOVED lines=12> */
.L_x_221:
[----:B------:R-:W-:Y:S05]  /*a750*/  BSYNC B1 ;  /* 0x0000000000017941 */ /* 0x000fea0003800000 */
.L_x_220:
        /* <DEDUP_REMOVED lines=12> */
.L_x_223:
[----:B------:R-:W-:Y:S05]  /*a820*/  BSYNC B1 ;  /* 0x0000000000017941 */ /* 0x000fea0003800000 */
.L_x_222:
        /* <DEDUP_REMOVED lines=12> */
.L_x_225:
[----:B------:R-:W-:Y:S05]  /*a8f0*/  BSYNC B1 ;  /* 0x0000000000017941 */ /* 0x000fea0003800000 */
.L_x_224:
        /* <DEDUP_REMOVED lines=12> */
.L_x_227:
[----:B------:R-:W-:Y:S05]  /*a9c0*/  BSYNC B1 ;  /* 0x0000000000017941 */ /* 0x000fea0003800000 */
.L_x_226:
        /* <DEDUP_REMOVED lines=12> */
.L_x_229:
[----:B------:R-:W-:Y:S05]  /*aa90*/  BSYNC B1 ;  /* 0x0000000000017941 */ /* 0x000fea0003800000 */
.L_x_228:
        /* <DEDUP_REMOVED lines=12> */
.L_x_231:
[----:B------:R-:W-:Y:S05]  /*ab60*/  BSYNC B1 ;  /* 0x0000000000017941 */ /* 0x000fea0003800000 */
.L_x_230:
        /* <DEDUP_REMOVED lines=12> */
.L_x_233:
[----:B------:R-:W-:Y:S05]  /*ac30*/  BSYNC B1 ;  /* 0x0000000000017941 */ /* 0x000fea0003800000 */
.L_x_232:
        /* <DEDUP_REMOVED lines=12> */
.L_x_235:
[----:B------:R-:W-:Y:S05]  /*ad00*/  BSYNC B1 ;  /* 0x0000000000017941 */ /* 0x000fea0003800000 */
.L_x_234:
        /* <DEDUP_REMOVED lines=12> */
.L_x_237:
[----:B------:R-:W-:Y:S05]  /*add0*/  BSYNC B1 ;  /* 0x0000000000017941 */ /* 0x000fea0003800000 */
.L_x_236:
[----:B-----5:R-:W-:Y:S01]  /*ade0*/  LOP3.LUT R2, R2, 0xff, RZ, 0xc0, !PT ;  /* 0x000000ff02027812 */ /* 0x020fe200078ec0ff */
[----:B------:R-:W-:Y:S01]  /*adf0*/  BSSY B1, `(.L_x_238) ;  /* 0x000000b000017945 */ /* 0x000fe20003800000 */
[----:B------:R-:W-:Y:S02]  /*ae00*/  ISETP.LT.OR P4, PT, R34, 0xc1, !P1 ;  /* 0x000000c12200780c */ /* 0x000fe40004f81670 */
[----:B------:R-:W-:-:S05]  /*ae10*/  F2FP.F16.E4M3.UNPACK_B R2, R2 ;  /* 0x00000002ff02723e */ /* 0x000fca00020006ff */
[----:B------:R-:W-:-:S05]  /*ae20*/  HADD2.F32 R2, -RZ, R2.H0_H0 ;  /* 0x20000002ff027230 */ /* 0x000fca0000004100 */
[----:B0-----:R-:W-:-:S04]  /*ae30*/  FMUL R3, R2, UR25 ;  /* 0x0000001902037c20 */ /* 0x001fc80008400000 */
[----:B------:R-:W-:Y:S01]  /*ae40*/  FFMA R3, R0, UR24, R3 ;  /* 0x0000001800037c23 */ /* 0x000fe20008000003 */
[----:B------:R-:W-:-:S04]  /*ae50*/  PRMT R0, RZ, 0x7610, R0 ;  /* 0x00007610ff007816 */ /* 0x000fc80000000000 */
[----:B------:R-:W-:-:S05]  /*ae60*/  F2FP.SATFINITE.E4M3.F32.PACK_AB_MERGE_C R3, RZ, R3, RZ ;  /* 0x00000003ff03723e */ /* 0x000fca00048070ff */
[----:B------:R0:W-:Y:S01]  /*ae70*/  @!P3 STG.E.U8 desc[UR22][R24.64+0xc1], R3 ;  /* 0x0000c1031800b986 */ /* 0x0001e2000c101116 */
[----:B------:R-:W-:Y:S05]  /*ae80*/  @P4 BRA `(.L_x_239) ;  /* 0x0000000000044947 */ /* 0x000fea0003800000 */
[----:B------:R0:W5:Y:S02]  /*ae90*/  LDG.E.U8 R0, desc[UR22][R30.64+0xc0] ;  /* 0x0000c0161e007981 */ /* 0x000164000c1e1100 */
.L_x_239:
[----:B------:R-:W-:Y:S05]  /*aea0*/  BSYNC B1 ;  /* 0x0000000000017941 */ /* 0x000fea0003800000 */
.L_x_238:
[----:B------:R-:W2:Y:S01]  /*aeb0*/  LDL.LU R2, [R1] ;  /* 0x0000000001027983 */ /* 0x000ea20000300800 */
[----:B-----5:R-:W-:Y:S01]  /*aec0*/  LOP3.LUT R0, R0, 0xff, RZ, 0xc0, !PT ;  /* 0x000000ff00007812 */ /* 0x020fe200078ec0ff */
[----:B------:R-:W-:Y:S01]  /*aed0*/  BSSY B1, `(.L_x_240) ;  /* 0x000000b000017945 */ /* 0x000fe20003800000 */
[----:B------:R-:W-:Y:S02]  /*aee0*/  ISETP.LT.OR P3, PT, R34, 0xc2, !P1 ;  /* 0x000000c22200780c */ /* 0x000fe40004f61670 */
[----:B------:R-:W-:-:S05]  /*aef0*/  F2FP.F16.E4M3.UNPACK_B R0, R0 ;  /* 0x00000000ff00723e */ /* 0x000fca00020006ff */
[----:B------:R-:W-:-:S05]  /*af00*/  HADD2.F32 R0, -RZ, R0.H0_H0 ;  /* 0x20000000ff007230 */ /* 0x000fca0000004100 */
[----:B------:R-:W-:-:S04]  /*af10*/  FMUL R0, R0, UR25 ;  /* 0x0000001900007c20 */ /* 0x000fc80008400000 */
[----:B--2---:R-:W-:-:S05]  /*af20*/  FFMA R0, R2, UR24, R0 ;  /* 0x0000001802007c23 */ /* 0x004fca0008000000 */
[----:B0-----:R-:W-:Y:S02]  /*af30*/  F2FP.SATFINITE.E4M3.F32.PACK_AB_MERGE_C R3, RZ, R0, RZ ;  /* 0x00000000ff03723e */ /* 0x001fe400048070ff */
[----:B------:R-:W-:-:S03]  /*af40*/  PRMT R0, RZ, 0x7610, R0 ;  /* 0x00007610ff007816 */ /* 0x000fc60000000000 */
[----:B------:R0:W-:Y:S01]  /*af50*/  @!P4 STG.E.U8 desc[UR22][R26.64+0xc0], R3 ;  /* 0x0000c0031a00c986 */ /* 0x0001e2000c101116 */
[----:B------:R-:W-:Y:S05]  /*af60*/  @P3 BRA `(.L_x_241) ;  /* 0x0000000000043947 */ /* 0x000fea0003800000 */
[----:B------:R2:W5:Y:S02]  /*af70*/  LDG.E.U8 R0, desc[UR22][R30.64+0xc1] ;  /* 0x0000c1161e007981 */ /* 0x000564000c1e1100 */
.L_x_241:
[----:B------:R-:W-:Y:S05]  /*af80*/  BSYNC B1 ;  /* 0x0000000000017941 */ /* 0x000fea0003800000 */
.L_x_240:
[----:B------:R-:W3:Y:S01]  /*af90*/  LDL.LU R2, [R1+0x4] ;  /* 0x0000040001027983 */ /* 0x000ee20000300800 */
[----:B-----5:R-:W-:Y:S01]  /*afa0*/  LOP3.LUT R0, R0, 0xff, RZ, 0xc0, !PT ;  /* 0x000000ff00007812 */ /* 0x020fe200078ec0ff */
[----:B------:R-:W-:Y:S01]  /*afb0*/  BSSY B1, `(.L_x_242) ;  /* 0x000000b000017945 */ /* 0x000fe20003800000 */
[----:B------:R-:W-:Y:S02]  /*afc0*/  ISETP.LT.OR P4, PT, R34, 0xc9, !P0 ;  /* 0x000000c92200780c */ /* 0x000fe40004781670 */
[----:B------:R-:W-:-:S05]  /*afd0*/  F2FP.F16.E4M3.UNPACK_B R0, R0 ;  /* 0x00000000ff00723e */ /* 0x000fca00020006ff */
[----:B------:R-:W-:-:S05]  /*afe0*/  HADD2.F32 R0, -RZ, R0.H0_H0 ;  /* 0x20000000ff007230 */ /* 0x000fca0000004100 */
[----:B------:R-:W-:-:S04]  /*aff0*/  FMUL R0, R0, UR25 ;  /* 0x0000001900007c20 */ /* 0x000fc80008400000 */
[----:B---3--:R-:W-:-:S05]  /*b000*/  FFMA R0, R2, UR24, R0 ;  /* 0x0000001802007c23 */ /* 0x008fca0008000000 */
[----:B0-----:R-:W-:Y:S02]  /*b010*/  F2FP.SATFINITE.E4M3.F32.PACK_AB_MERGE_C R3, RZ, R0, RZ ;  /* 0x00000000ff03723e */ /* 0x001fe400048070ff */
[----:B------:R-:W-:-:S03]  /*b020*/  PRMT R0, RZ, 0x7610, R0 ;  /* 0x00007610ff007816 */ /* 0x000fc60000000000 */
[----:B------:R0:W-:Y:S01]  /*b030*/  @!P3 STG.E.U8 desc[UR22][R26.64+0xc1], R3 ;  /* 0x0000c1031a00b986 */ /* 0x0001e2000c101116 */
[----:B------:R-:W-:Y:S05]  /*b040*/  @P4 BRA `(.L_x_243) ;  /* 0x0000000000044947 */ /* 0x000fea0003800000 */
[----:B------:R3:W5:Y:S02]  /*b050*/  LDG.E.U8 R0, desc[UR22][R28.64+0xc8] ;  /* 0x0000c8161c007981 */ /* 0x000764000c1e1100 */
.L_x_243:
[----:B------:R-:W-:Y:S05]  /*b060*/  BSYNC B1 ;  /* 0x0000000000017941 */ /* 0x000fea0003800000 */
.L_x_242:
[----:B------:R-:W2:Y:S01]  /*b070*/  LDL.LU R2, [R1+0x8] ;  /* 0x0000080001027983 */ /* 0x000ea20000300800 */
        /* <DEDUP_REMOVED lines=12> */
.L_x_245:
[----:B------:R-:W-:Y:S05]  /*b140*/  BSYNC B1 ;  /* 0x0000000000017941 */ /* 0x000fea0003800000 */
.L_x_244:
        /* <DEDUP_REMOVED lines=13> */
.L_x_247:
[----:B------:R-:W-:Y:S05]  /*b220*/  BSYNC B1 ;  /* 0x0000000000017941 */ /* 0x000fea0003800000 */
.L_x_246:
        /* <DEDUP_REMOVED lines=13> */
.L_x_249:
[----:B------:R-:W-:Y:S05]  /*b300*/  BSYNC B1 ;  /* 0x0000000000017941 */ /* 0x000fea0003800000 */
.L_x_248:
        /* <DEDUP_REMOVED lines=13> */
.L_x_251:
[----:B------:R-:W-:Y:S05]  /*b3e0*/  BSYNC B1 ;  /* 0x0000000000017941 */ /* 0x000fea0003800000 */
.L_x_250:
        /* <DEDUP_REMOVED lines=13> */
.L_x_253:
[----:B------:R-:W-:Y:S05]  /*b4c0*/  BSYNC B1 ;  /* 0x0000000000017941 */ /* 0x000fea0003800000 */
.L_x_252:
        /* <DEDUP_REMOVED lines=13> */
.L_x_255:
[----:B------:R-:W-:Y:S05]  /*b5a0*/  BSYNC B1 ;  /* 0x0000000000017941 */ /* 0x000fea0003800000 */
.L_x_254:
        /* <DEDUP_REMOVED lines=13> */
.L_x_257:
[----:B------:R-:W-:Y:S05]  /*b680*/  BSYNC B1 ;  /* 0x0000000000017941 */ /* 0x000fea0003800000 */
.L_x_256:
        /* <DEDUP_REMOVED lines=13> */
.L_x_259:
[----:B------:R-:W-:Y:S05]  /*b760*/  BSYNC B1 ;  /* 0x0000000000017941 */ /* 0x000fea0003800000 */
.L_x_258:
        /* <DEDUP_REMOVED lines=13> */
.L_x_261:
[----:B------:R-:W-:Y:S05]  /*b840*/  BSYNC B1 ;  /* 0x0000000000017941 */ /* 0x000fea0003800000 */
.L_x_260:
        /* <DEDUP_REMOVED lines=13> */
.L_x_263:
[----:B------:R-:W-:Y:S05]  /*b920*/  BSYNC B1 ;  /* 0x0000000000017941 */ /* 0x000fea0003800000 */
.L_x_262:
        /* <DEDUP_REMOVED lines=13> */
.L_x_265:
[----:B------:R-:W-:Y:S05]  /*ba00*/  BSYNC B1 ;  /* 0x0000000000017941 */ /* 0x000fea0003800000 */
.L_x_264:
        /* <DEDUP_REMOVED lines=13> */
.L_x_267:
[----:B------:R-:W-:Y:S05]  /*bae0*/  BSYNC B1 ;  /* 0x0000000000017941 */ /* 0x000fea0003800000 */
.L_x_266:
        /* <DEDUP_REMOVED lines=13> */
.L_x_269:
[----:B------:R-:W-:Y:S05]  /*bbc0*/  BSYNC B1 ;  /* 0x0000000000017941 */ /* 0x000fea0003800000 */
.L_x_268:
        /* <DEDUP_REMOVED lines=13> */
.L_x_271:
[----:B------:R-:W-:Y:S05]  /*bca0*/  BSYNC B1 ;  /* 0x0000000000017941 */ /* 0x000fea0003800000 */
.L_x_270:
        /* <DEDUP_REMOVED lines=13> */
.L_x_273:
[----:B------:R-:W-:Y:S05]  /*bd80*/  BSYNC B1 ;  /* 0x0000000000017941 */ /* 0x000fea0003800000 */
.L_x_272:
        /* <DEDUP_REMOVED lines=13> */
.L_x_275:
[----:B------:R-:W-:Y:S05]  /*be60*/  BSYNC B1 ;  /* 0x0000000000017941 */ /* 0x000fea0003800000 */
.L_x_274:
        /* <DEDUP_REMOVED lines=13> */
.L_x_277:
[----:B------:R-:W-:Y:S05]  /*bf40*/  BSYNC B1 ;  /* 0x0000000000017941 */ /* 0x000fea0003800000 */
.L_x_276:
        /* <DEDUP_REMOVED lines=13> */
.L_x_279:
[----:B------:R-:W-:Y:S05]  /*c020*/  BSYNC B1 ;  /* 0x0000000000017941 */ /* 0x000fea0003800000 */
.L_x_278:
        /* <DEDUP_REMOVED lines=13> */
.L_x_281:
[----:B------:R-:W-:Y:S05]  /*c100*/  BSYNC B1 ;  /* 0x0000000000017941 */ /* 0x000fea0003800000 */
.L_x_280:
        /* <DEDUP_REMOVED lines=13> */
.L_x_283:
[----:B------:R-:W-:Y:S05]  /*c1e0*/  BSYNC B1 ;  /* 0x0000000000017941 */ /* 0x000fea0003800000 */
.L_x_282:
        /* <DEDUP_REMOVED lines=13> */
.L_x_285:
[----:B------:R-:W-:Y:S05]  /*c2c0*/  BSYNC B1 ;  /* 0x0000000000017941 */ /* 0x000fea0003800000 */
.L_x_284:
        /* <DEDUP_REMOVED lines=13> */
.L_x_287:
[----:B------:R-:W-:Y:S05]  /*c3a0*/  BSYNC B1 ;  /* 0x0000000000017941 */ /* 0x000fea0003800000 */
.L_x_286:
        /* <DEDUP_REMOVED lines=13> */
.L_x_289:
[----:B------:R-:W-:Y:S05]  /*c480*/  BSYNC B1 ;  /* 0x0000000000017941 */ /* 0x000fea0003800000 */
.L_x_288:
        /* <DEDUP_REMOVED lines=13> */
.L_x_291:
[----:B------:R-:W-:Y:S05]  /*c560*/  BSYNC B1 ;  /* 0x0000000000017941 */ /* 0x000fea0003800000 */
.L_x_290:
        /* <DEDUP_REMOVED lines=13> */
.L_x_293:
[----:B------:R-:W-:Y:S05]  /*c640*/  BSYNC B1 ;  /* 0x0000000000017941 */ /* 0x000fea0003800000 */
.L_x_292:
        /* <DEDUP_REMOVED lines=13> */
.L_x_295:
[----:B------:R-:W-:Y:S05]  /*c720*/  BSYNC B1 ;  /* 0x0000000000017941 */ /* 0x000fea0003800000 */
.L_x_294:
        /* <DEDUP_REMOVED lines=13> */
.L_x_297:
[----:B------:R-:W-:Y:S05]  /*c800*/  BSYNC B1 ;  /* 0x0000000000017941 */ /* 0x000fea0003800000 */
.L_x_296:
[----:B------:R-:W-:Y:S05]  /*c810*/  @P1 BRA `(.L_x_298) ;  /* 0x0000002000a41947 */ /* 0x000fea0003800000 */
[----:B------:R-:W2:Y:S01]  /*c820*/  LDL.LU R2, [R1+0x74] ;  /* 0x0000740001027983 */ /* 0x000ea20000300800 */
[----:B-----5:R-:W-:-:S04]  /*c830*/  LOP3.LUT R0, R0, 0xff, RZ, 0xc0, !PT ;  /* 0x000000ff00007812 */ /* 0x020fc800078ec0ff */
[----:B------:R-:W-:-:S05]  /*c840*/  F2FP.F16.E4M3.UNPACK_B R0, R0 ;  /* 0x00000000ff00723e */ /* 0x000fca00020006ff */
[----:B------:R-:W-:-:S05]  /*c850*/  HADD2.F32 R0, -RZ, R0.H0_H0 ;  /* 0x20000000ff007230 */ /* 0x000fca0000004100 */
[----:B------:R-:W-:-:S04]  /*c860*/  FMUL R0, R0, UR25 ;  /* 0x0000001900007c20 */ /* 0x000fc80008400000 */
[----:B--2---:R-:W-:-:S05]  /*c870*/  FFMA R0, R2, UR24, R0 ;  /* 0x0000001802007c23 */ /* 0x004fca0008000000 */
[----:B0-----:R-:W-:-:S05]  /*c880*/  F2FP.SATFINITE.E4M3.F32.PACK_AB_MERGE_C R3, RZ, R0, RZ ;  /* 0x00000000ff03723e */ /* 0x001fca00048070ff */
[----:B------:R0:W-:Y:S01]  /*c890*/  STG.E.U8 desc[UR22][R26.64+0xf9], R3 ;  /* 0x0000f9031a007986 */ /* 0x0001e2000c101116 */
[----:B------:R-:W-:Y:S05]  /*c8a0*/  BRA `(.L_x_298) ;  /* 0x0000002000807947 */ /* 0x000fea0003800000 */
.L_x_41:
[C---:B------:R-:W-:Y:S01]  /*c8b0*/  ISETP.GE.AND P1, PT, R39.reuse, 0x1, PT ;  /* 0x000000012700780c */ /* 0x040fe20003f26270 */
[----:B------:R-:W-:Y:S01]  /*c8c0*/  FMUL R226, R226, UR24 ;  /* 0x00000018e2e27c20 */ /* 0x000fe20008400000 */
[----:B------:R-:W2:Y:S01]  /*c8d0*/  LDL.LU R227, [R1+0x10] ;  /* 0x0000100001e37983 */ /* 0x000ea20000300800 */
[----:B------:R-:W-:Y:S01]  /*c8e0*/  ISETP.GE.AND P0, PT, R39, 0x9, PT ;  /* 0x000000092700780c */ /* 0x000fe20003f06270 */
[----:B------:R-:W-:Y:S01]  /*c8f0*/  FMUL R225, R225, UR24 ;  /* 0x00000018e1e17c20 */ /* 0x000fe20008400000 */
[C---:B------:R-:W-:Y:S02]  /*c900*/  ISETP.LT.OR P4, PT, R34.reuse, 0x1, !P1 ;  /* 0x000000012200780c */ /* 0x040fe40004f81670 */
[C---:B------:R-:W-:Y:S02]  /*c910*/  ISETP.LT.OR P5, PT, R34.reuse, 0x2, !P1 ;  /* 0x000000022200780c */ /* 0x040fe40004fa1670 */
[----:B------:R-:W-:Y:S02]  /*c920*/  F2FP.SATFINITE.E4M3.F32.PACK_AB_MERGE_C R29, RZ, R226, RZ ;  /* 0x000000e2ff1d723e */ /* 0x000fe400048070ff */
[----:B------:R-:W-:Y:S01]  /*c930*/  ISETP.LT.OR P3, PT, R34, 0x1, !P0 ;  /* 0x000000012200780c */ /* 0x000fe20004761670 */
[----:B------:R-:W-:Y:S01]  /*c940*/  FMUL R224, R224, UR24 ;  /* 0x00000018e0e07c20 */ /* 0x000fe20008400000 */
[----:B------:R-:W-:Y:S01]  /*c950*/  ISETP.LT.OR P6, PT, R34, 0xa, !P1 ;  /* 0x0000000a2200780c */ /* 0x000fe20004fc1670 */
[----:B------:R-:W-:Y:S01]  /*c960*/  FMUL R223, R223, UR24 ;  /* 0x00000018dfdf7c20 */ /* 0x000fe20008400000 */
[----:B------:R-:W-:Y:S01]  /*c970*/  F2FP.SATFINITE.E4M3.F32.PACK_AB_MERGE_C R225, RZ, R225, RZ ;  /* 0x000000e1ffe1723e */ /* 0x000fe200048070ff */
[----:B------:R-:W-:Y:S01]  /*c980*/  FMUL R221, R221, UR24 ;  /* 0x00000018dddd7c20 */ /* 0x000fe20008400000 */
[----:B------:R-:W-:Y:S01]  /*c990*/  FMUL R222, R222, UR24 ;  /* 0x00000018dede7c20 */ /* 0x000fe20008400000 */
[----:B------:R0:W-:Y:S01]  /*c9a0*/  @!P4 STG.E.U8 desc[UR22][R24.64], R29 ;  /* 0x0000001d1800c986 */ /* 0x0001e2000c101116 */
[----:B------:R-:W-:-:S02]  /*c9b0*/  ISETP.LT.OR P4, PT, R34, 0x2, !P0 ;  /* 0x000000022200780c */ /* 0x000fc40004781670 */
[----:B------:R-:W-:Y:S01]  /*c9c0*/  F2FP.SATFINITE.E4M3.F32.PACK_AB_MERGE_C R31, RZ, R224, RZ ;  /* 0x000000e0ff1f723e */ /* 0x000fe200048070ff */
[----:B------:R3:W-:Y:S01]  /*c9d0*/  @!P5 STG.E.U8 desc[UR22][R24.64+0x1], R225 ;  /* 0x000001e11800d986 */ /* 0x0007e2000c101116 */
[----:B------:R-:W-:Y:S02]  /*c9e0*/  ISETP.LT.OR P5, PT, R34, 0x9, !P1 ;  /* 0x000000092200780c */ /* 0x000fe40004fa1670 */
[----:B------:R-:W-:Y:S01]  /*c9f0*/  F2FP.SATFINITE.E4M3.F32.PACK_AB_MERGE_C R223, RZ, R223, RZ ;  /* 0x000000dfffdf723e */ /* 0x000fe200048070ff */
[----:B------:R-:W-:Y:S01]  /*ca00*/  FMUL R220, R220, UR24 ;  /* 0x00000018dcdc7c20 */ /* 0x000fe20008400000 */
[----:B------:R-:W-:Y:S01]  /*ca10*/  F2FP.SATFINITE.E4M3.F32.PACK_AB_MERGE_C R221, RZ, R221, RZ ;  /* 0x000000ddffdd723e */ /* 0x000fe200048070ff */
[----:B------:R-:W-:Y:S01]  /*ca20*/  @!P3 STG.E.U8 desc[UR22][R26.64], R31 ;  /* 0x0000001f1a00b986 */ /* 0x000fe2000c101116 */
[----:B------:R-:W-:-:S03]  /*ca30*/  ISETP.LT.OR P3, PT, R34, 0x9, !P0 ;  /* 0x000000092200780c */ /* 0x000fc60004761670 */
[----:B------:R-:W-:Y:S01]  /*ca40*/  @!P4 STG.E.U8 desc[UR22][R26.64+0x1], R223 ;  /* 0x000001df1a00c986 */ /* 0x000fe2000c101116 */
[----:B------:R-:W-:-:S03]  /*ca50*/  ISETP.LT.OR P4, PT, R34, 0xa, !P0 ;  /* 0x0000000a2200780c */ /* 0x000fc60004781670 */
[----:B------:R-:W-:Y:S01]  /*ca60*/  @!P6 STG.E.U8 desc[UR22][R24.64+0x9], R221 ;  /* 0x000009dd1800e986 */ /* 0x000fe2000c101116 */
[C---:B------:R-:W-:Y:S01]  /*ca70*/  ISETP.LT.OR P6, PT, R34.reuse, 0x12, !P1 ;  /* 0x000000122200780c */ /* 0x040fe20004fc1670 */
[----:B------:R-:W-:Y:S01]  /*ca80*/  FMUL R219, R219, UR24 ;  /* 0x00000018dbdb7c20 */ /* 0x000fe20008400000 */
[----:B0-----:R-:W-:Y:S01]  /*ca90*/  F2FP.SATFINITE.E4M3.F32.PACK_AB_MERGE_C R29, RZ, R222, RZ ;  /* 0x000000deff1d723e */ /* 0x001fe200048070ff */
[----:B------:R-:W-:Y:S01]  /*caa0*/  FMUL R217, R217, UR24 ;  /* 0x00000018d9d97c20 */ /* 0x000fe20008400000 */
[----:B------:R-:W4:Y:S01]  /*cab0*/  LDL.LU R226, [R1+0xc] ;  /* 0x00000c0001e27983 */ /* 0x000f220000300800 */
[----:B------:R-:W-:Y:S02]  /*cac0*/  F2FP.SATFINITE.E4M3.F32.PACK_AB_MERGE_C R33, RZ, R220, RZ ;  /* 0x000000dcff21723e */ /* 0x000fe400048070ff */
[----:B------:R-:W-:Y:S01]  /*cad0*/  F2FP.SATFINITE.E4M3.F32.PACK_AB_MERGE_C R219, RZ, R219, RZ ;  /* 0x000000dbffdb723e */ /* 0x000fe200048070ff */
[----:B------:R0:W-:Y:S01]  /*cae0*/  @!P5 STG.E.U8 desc[UR22][R24.64+0x8], R29 ;  /* 0x0000081d1800d986 */ /* 0x0001e2000c101116 */
[----:B------:R-:W-:-:S02]  /*caf0*/  ISETP.LT.OR P5, PT, R34, 0x11, !P1 ;  /* 0x000000112200780c */ /* 0x000fc40004fa1670 */
[----:B------:R-:W-:Y:S01]  /*cb00*/  F2FP.SATFINITE.E4M3.F32.PACK_AB_MERGE_C R217, RZ, R217, RZ ;  /* 0x000000d9ffd9723e */ /* 0x000fe200048070ff */
[----:B---3--:R-:W3:Y:S01]  /*cb10*/  LDL.LU R225, [R1+0x8] ;  /* 0x0000080001e17983 */ /* 0x008ee20000300800 */
[----:B------:R-:W-:-:S03]  /*cb20*/  FMUL R218, R218, UR24 ;  /* 0x00000018dada7c20 */ /* 0x000fc60008400000 */
[----:B------:R-:W4:Y:S04]  /*cb30*/  LDL.LU R224, [R1+0x4] ;  /* 0x0000040001e07983 */ /* 0x000f280000300800 */
[----:B------:R-:W3:Y:S01]  /*cb40*/  LDL.LU R222, [R1] ;  /* 0x0000000001de7983 */ /* 0x000ee20000300800 */
[----:B0-----:R-:W-:Y:S01]  /*cb50*/  F2FP.SATFINITE.E4M3.F32.PACK_AB_MERGE_C R29, RZ, R218, RZ ;  /* 0x000000daff1d723e */ /* 0x001fe200048070ff */
[----:B------:R-:W-:Y:S01]  /*cb60*/  FMUL R216, R216, UR24 ;  /* 0x00000018d8d87c20 */ /* 0x000fe20008400000 */
[----:B------:R-:W-:Y:S01]  /*cb70*/  FMUL R215, R215, UR24 ;  /* 0x00000018d7d77c20 */ /* 0x000fe20008400000 */
[----:B------:R0:W-:Y:S01]  /*cb80*/  @!P3 STG.E.U8 desc[UR22][R26.64+0x8], R33 ;  /* 0x000008211a00b986 */ /* 0x0001e2000c101116 */
[C---:B------:R-:W-:Y:S01]  /*cb90*/  ISETP.LT.OR P3, PT, R34.reuse, 0x11, !P0 ;  /* 0x000000112200780c */ /* 0x040fe20004761670 */
[----:B------:R-:W-:Y:S01]  /*cba0*/  FMUL R213, R213, UR24 ;  /* 0x00000018d5d57c20 */ /* 0x000fe20008400000 */
[----:B------:R-:W-:Y:S01]  /*cbb0*/  F2FP.SATFINITE.E4M3.F32.PACK_AB_MERGE_C R31, RZ, R216, RZ ;  /* 0x000000d8ff1f723e */ /* 0x000fe200048070ff */
[----:B------:R-:W-:Y:S01]  /*cbc0*/  @!P4 STG.E.U8 desc[UR22][R26.64+0x9], R219 ;  /* 0x000009db1a00c986 */ /* 0x000fe2000c101116 */
[----:B------:R-:W-:Y:S01]  /*cbd0*/  ISETP.LT.OR P4, PT, R34, 0x12, !P0 ;  /* 0x000000122200780c */ /* 0x000fe20004781670 */
[----:B------:R-:W-:Y:S01]  /*cbe0*/  FMUL R214, R214, UR24 ;  /* 0x00000018d6d67c20 */ /* 0x000fe20008400000 */
[----:B------:R-:W-:Y:S01]  /*cbf0*/  F2FP.SATFINITE.E4M3.F32.PACK_AB_MERGE_C R215, RZ, R215, RZ ;  /* 0x000000d7ffd7723e */ /* 0x000fe200048070ff */
[----:B------:R-:W-:Y:S01]  /*cc00*/  @!P6 STG.E.U8 desc[UR22][R24.64+0x11], R217 ;  /* 0x000011d91800e986 */ /* 0x000fe2000c101116 */
[----:B------:R-:W-:Y:S01]  /*cc10*/  ISETP.LT.OR P6, PT, R34, 0x1a, !P1 ;  /* 0x0000001a2200780c */ /* 0x000fe20004fc1670 */
[----:B------:R-:W-:Y:S01]  /*cc20*/  FMUL R212, R212, UR24 ;  /* 0x00000018d4d47c20 */ /* 0x000fe20008400000 */
[----:B------:R-:W-:Y:S01]  /*cc30*/  F2FP.SATFINITE.E4M3.F32.PACK_AB_MERGE_C R213, RZ, R213, RZ ;  /* 0x000000d5ffd5723e */ /* 0x000fe200048070ff */
[----:B------:R1:W-:Y:S01]  /*cc40*/  @!P5 STG.E.U8 desc[UR22][R24.64+0x10], R29 ;  /* 0x0000101d1800d986 */ /* 0x0003e2000c101116 */
[C---:B------:R-:W-:Y:S01]  /*cc50*/  ISETP.LT.OR P5, PT, R34.reuse, 0x19, !P1 ;  /* 0x000000192200780c */ /* 0x040fe20004fa1670 */
[----:B------:R-:W-:Y:S01]  /*cc60*/  FMUL R211, R211, UR24 ;  /* 0x00000018d3d37c20 */ /* 0x000fe20008400000 */
[----:B------:R-:W-:Y:S01]  /*cc70*/  FMUL R209, R209, UR24 ;  /* 0x00000018d1d17c20 */ /* 0x000fe20008400000 */
[----:B------:R1:W-:Y:S01]  /*cc80*/  @!P3 STG.E.U8 desc[UR22][R26.64+0x10], R31 ;  /* 0x0000101f1a00b986 */ /* 0x0003e2000c101116 */
[----:B------:R-:W-:Y:S01]  /*cc90*/  ISETP.LT.OR P3, PT, R34, 0x19, !P0 ;  /* 0x000000192200780c */ /* 0x000fe20004761670 */
[----:B------:R-:W-:Y:S01]  /*cca0*/  FMUL R210, R210, UR24 ;  /* 0x00000018d2d27c20 */ /* 0x000fe20008400000 */
[----:B0-----:R-:W-:Y:S01]  /*ccb0*/  F2FP.SATFINITE.E4M3.F32.PACK_AB_MERGE_C R33, RZ, R212, RZ ;  /* 0x000000d4ff21723e */ /* 0x001fe200048070ff */
[----:B------:R-:W-:Y:S01]  /*ccc0*/  @!P4 STG.E.U8 desc[UR22][R26.64+0x11], R215 ;  /* 0x000011d71a00c986 */ /* 0x000fe2000c101116 */
[----:B------:R-:W-:Y:S01]  /*ccd0*/  ISETP.LT.OR P4, PT, R34, 0x1a, !P0 ;  /* 0x0000001a2200780c */ /* 0x000fe20004781670 */
[----:B------:R-:W-:Y:S01]  /*cce0*/  FMUL R208, R208, UR24 ;  /* 0x00000018d0d07c20 */ /* 0x000fe20008400000 */
[----:B------:R-:W-:Y:S01]  /*ccf0*/  F2FP.SATFINITE.E4M3.F32.PACK_AB_MERGE_C R211, RZ, R211, RZ ;  /* 0x000000d3ffd3723e */ /* 0x000fe200048070ff */
[----:B------:R-:W-:Y:S01]  /*cd00*/  @!P6 STG.E.U8 desc[UR22][R24.64+0x19], R213 ;  /* 0x000019d51800e986 */ /* 0x000fe2000c101116 */
[----:B------:R-:W-:Y:S01]  /*cd10*/  ISETP.LT.OR P6, PT, R34, 0x22, !P1 ;  /* 0x000000222200780c */ /* 0x000fe20004fc1670 */
[----:B------:R-:W-:Y:S01]  /*cd20*/  FMUL R207, R207, UR24 ;  /* 0x00000018cfcf7c20 */ /* 0x000fe20008400000 */
[----:B-1----:R-:W-:Y:S01]  /*cd30*/  F2FP.SATFINITE.E4M3.F32.PACK_AB_MERGE_C R29, RZ, R214, RZ ;  /* 0x000000d6ff1d723e */ /* 0x002fe200048070ff */
[----:B------:R-:W-:Y:S01]  /*cd40*/  FMUL R205, R205, UR24 ;  /* 0x00000018cdcd7c20 */ /* 0x000fe20008400000 */
[----:B------:R-:W-:Y:S01]  /*cd50*/  F2FP.SATFINITE.E4M3.F32.PACK_AB_MERGE_C R209, RZ, R209, RZ ;  /* 0x000000d1ffd1723e */ /* 0x000fe200048070ff */
[----:B------:R-:W-:Y:S01]  /*cd60*/  FMUL R206, R206, UR24 ;  /* 0x00000018cece7c20 */ /* 0x000fe20008400000 */
[----:B------:R-:W-:Y:S01]  /*cd70*/  F2FP.SATFINITE.E4M3.F32.PACK_AB_MERGE_C R31, RZ, R208, RZ ;  /* 0x000000d0ff1f723e */ /* 0x000fe200048070ff */
[----:B------:R0:W-:Y:S01]  /*cd80*/  @!P5 STG.E.U8 desc[UR22][R24.64+0x18], R29 ;  /* 0x0000181d1800d986 */ /* 0x0001e2000c101116 */
[----:B------:R-:W-:Y:S01]  /*cd90*/  ISETP.LT.OR P5, PT, R34, 0x21, !P1 ;  /* 0x000000212200780c */ /* 0x000fe20004fa1670 */
[----:B------:R-:W-:Y:S01]  /*cda0*/  FMUL R204, R204, UR24 ;  /* 0x00000018cccc7c20 */ /* 0x000fe20008400000 */
[----:B------:R-:W-:Y:S01]  /*cdb0*/  F2FP.SATFINITE.E4M3.F32.PACK_AB_MERGE_C R207, RZ, R207, RZ ;  /* 0x000000cfffcf723e */ /* 0x000fe200048070ff */
[----:B------:R1:W-:Y:S01]  /*cdc0*/  @!P3 STG.E.U8 desc[UR22][R26.64+0x18], R33 ;  /* 0x000018211a00b986 */ /* 0x0003e2000c101116 */
[C---:B------:R-:W-:Y:S01]  /*cdd0*/  ISETP.LT.OR P3, PT, R34.reuse, 0x21, !P0 ;  /* 0x000000212200780c */ /* 0x040fe20004761670 */
[----:B------:R-:W-:Y:S01]  /*cde0*/  FMUL R203, R203, UR24 ;  /* 0x00000018cbcb7c20 */ /* 0x000fe20008400000 */
[----:B------:R-:W-:Y:S01]  /*cdf0*/  F2FP.SATFINITE.E4M3.F32.PACK_AB_MERGE_C R205, RZ, R205, RZ ;  /* 0x000000cdffcd723e */ /* 0x000fe200048070ff */
[----:B------:R-:W-:Y:S01]  /*ce00*/  @!P4 STG.E.U8 desc[UR22][R26.64+0x19], R211 ;  /* 0x000019d31a00c986 */ /* 0x000fe2000c101116 */
[C---:B------:R-:W-:Y:S01]  /*ce10*/  ISETP.LT.OR P4, PT, R34.reuse, 0x22, !P0 ;  /* 0x000000222200780c */ /* 0x040fe20004781670 */
[----:B------:R-:W-:Y:S01]  /*ce20*/  FMUL R201, R201, UR24 ;  /* 0x00000018c9c97c20 */ /* 0x000fe20008400000 */
[----:B------:R-:W-:Y:S01]  /*ce30*/  F2FP.SATFINITE.E4M3.F32.PACK_AB_MERGE_C R203, RZ, R203, RZ ;  /* 0x000000cbffcb723e */ /* 0x000fe200048070ff */
[----:B------:R-:W-:Y:S01]  /*ce40*/  @!P6 STG.E.U8 desc[UR22][R24.64+0x21], R209 ;  /* 0x000021d11800e986 */ /* 0x000fe2000c101116 */
[----:B------:R-:W-:Y:S01]  /*ce50*/  ISETP.LT.OR P6, PT, R34, 0x2a, !P1 ;  /* 0x0000002a2200780c */ /* 0x000fe20004fc1670 */
[----:B------:R-:W-:Y:S01]  /*ce60*/  FMUL R202, R202, UR24 ;  /* 0x00000018caca7c20 */ /* 0x000fe20008400000 */
[----:B0-----:R-:W-:Y:S01]  /*ce70*/  F2FP.SATFINITE.E4M3.F32.PACK_AB_MERGE_C R29, RZ, R210, RZ ;  /* 0x000000d2ff1d723e */ /* 0x001fe200048070ff */
[----:B------:R-:W-:Y:S01]  /*ce80*/  FMUL R200, R200, UR24 ;  /* 0x00000018c8c87c20 */ /* 0x000fe20008400000 */
[----:B-1----:R-:W-:Y:S01]  /*ce90*/  F2FP.SATFINITE.E4M3.F32.PACK_AB_MERGE_C R33, RZ, R204, RZ ;  /* 0x000000ccff21723e */ /* 0x002fe200048070ff */
[----:B------:R-:W-:Y:S01]  /*cea0*/  FMUL R199, R199, UR24 ;  /* 0x00000018c7c77c20 */ /* 0x000fe20008400000 */
[----:B------:R-:W-:Y:S01]  /*ceb0*/  F2FP.SATFINITE.E4M3.F32.PACK_AB_MERGE_C R201, RZ, R201, RZ ;  /* 0x000000c9ffc9723e */ /* 0x000fe200048070ff */
[----:B------:R0:W-:Y:S01]  /*cec0*/  @!P5 STG.E.U8 desc[UR22][R24.64+0x20], R29 ;  /* 0x0000201d1800d986 */ /* 0x0001e2000c101116 */
[C---:B------:R-:W-:Y:S01]  /*ced0*/  ISETP.LT.OR P5, PT, R34.reuse, 0x29, !P1 ;  /* 0x000000292200780c */ /* 0x040fe20004fa1670 */
[----:B------:R-:W-:Y:S01]  /*cee0*/  FMUL R197, R197, UR24 ;  /* 0x00000018c5c57c20 */ /* 0x000fe20008400000 */
[----:B------:R-:W-:Y:S01]  /*cef0*/  F2FP.SATFINITE.E4M3.F32.PACK_AB_MERGE_C R199, RZ, R199, RZ ;  /* 0x000000c7ffc7723e */ /* 0x000fe200048070ff */
[----:B------:R1:W-:Y:S01]  /*cf00*/  @!P3 STG.E.U8 desc[UR22][R26.64+0x20], R31 ;  /* 0x0000201f1a00b986 */ /* 0x0003e2000c101116 */
[----:B------:R-:W-:Y:S01]  /*cf10*/  ISETP.LT.OR P3, PT, R34, 0x29, !P0 ;  /* 0x000000292200780c */ /* 0x000fe20004761670 */
[----:B------:R-:W-:Y:S01]  /*cf20*/  FMUL R198, R198, UR24 ;  /* 0x00000018c6c67c20 */ /* 0x000fe20008400000 */
[----:B------:R-:W-:Y:S01]  /*cf30*/  F2FP.SATFINITE.E4M3.F32.PACK_AB_MERGE_C R197, RZ, R197, RZ ;  /* 0x000000c5ffc5723e */ /* 0x000fe200048070ff */
[----:B------:R-:W-:Y:S01]  /*cf40*/  @!P4 STG.E.U8 desc[UR22][R26.64+0x21], R207 ;  /* 0x000021cf1a00c986 */ /* 0x000fe2000c101116 */
[----:B------:R-:W-:Y:S01]  /*cf50*/  ISETP.LT.OR P4, PT, R34, 0x2a, !P0 ;  /* 0x0000002a2200780c */ /* 0x000fe20004781670 */
[----:B------:R-:W-:Y:S01]  /*cf60*/  FMUL R196, R196, UR24 ;  /* 0x00000018c4c47c20 */ /* 0x000fe20008400000 */
[----:B------:R-:W-:Y:S01]  /*cf70*/  FMUL R195, R195, UR24 ;  /* 0x00000018c3c37c20 */ /* 0x000fe20008400000 */
        /* <DEDUP_REMOVED lines=27> */
[----:B------:R-:W-:Y:S01]  /*d130*/  FMUL R186, R186, UR24 ;  /* 0x00000018baba7c20 */ /* 0x000fe20008400000 */
        /* <DEDUP_REMOVED lines=154> */
[----:B-----5:R-:W-:Y:S01]  /*dae0*/  FMUL R5, R5, UR24 ;  /* 0x0000001805057c20 */ /* 0x020fe20008400000 */
[----:B0-----:R-:W-:Y:S01]  /*daf0*/  F2FP.SATFINITE.E4M3.F32.PACK_AB_MERGE_C R29, RZ, R170, RZ ;  /* 0x000000aaff1d723e */ /* 0x001fe200048070ff */
[----:B------:R-:W-:Y:S01]  /*db00*/  FMUL R0, R0, UR24 ;  /* 0x0000001800007c20 */ /* 0x000fe20008400000 */
[----:B-1----:R-:W-:Y:S01]  /*db10*/  F2FP.SATFINITE.E4M3.F32.PACK_AB_MERGE_C R33, RZ, R164, RZ ;  /* 0x000000a4ff21723e */ /* 0x002fe200048070ff */
[----:B------:R-:W-:Y:S01]  /*db20*/  FMUL R6, R6, UR24 ;  /* 0x0000001806067c20 */ /* 0x000fe20008400000 */
[----:B------:R-:W-:Y:S01]  /*db30*/  F2FP.SATFINITE.E4M3.F32.PACK_AB_MERGE_C R7, RZ, R7, RZ ;  /* 0x00000007ff07723e */ /* 0x000fe200048070ff */
[----:B------:R0:W-:Y:S01]  /*db40*/  @!P5 STG.E.U8 desc[UR22][R24.64+0x70], R29 ;  /* 0x0000701d1800d986 */ /* 0x0001e2000c101116 */
[----:B------:R-:W-:Y:S01]  /*db50*/  ISETP.LT.OR P5, PT, R34, 0x79, !P1 ;  /* 0x000000792200780c */ /* 0x000fe20004fa1670 */
[----:B------:R-:W-:Y:S01]  /*db60*/  FMUL R2, R2, UR24 ;  /* 0x0000001802027c20 */ /* 0x000fe20008400000 */
[----:B------:R-:W-:Y:S01]  /*db70*/  F2FP.SATFINITE.E4M3.F32.PACK_AB_MERGE_C R5, RZ, R5, RZ ;  /* 0x00000005ff05723e */ /* 0x000fe200048070ff */
[----:B------:R1:W-:Y:S01]  /*db80*/  @!P3 STG.E.U8 desc[UR22][R26.64+0x70], R31 ;  /* 0x0000701f1a00b986 */ /* 0x0003e2000c101116 */
[----:B------:R-:W-:Y:S01]  /*db90*/  ISETP.LT.OR P3, PT, R34, 0x79, !P0 ;  /* 0x000000792200780c */ /* 0x000fe20004761670 */
[----:B------:R-:W-:Y:S01]  /*dba0*/  FMUL R3, R3, UR24 ;  /* 0x0000001803037c20 */ /* 0x000fe20008400000 */
[----:B------:R-:W-:Y:S01]  /*dbb0*/  FMUL R4, R4, UR24 ;  /* 0x0000001804047c20 */ /* 0x000fe20008400000 */
[----:B------:R-:W-:Y:S01]  /*dbc0*/  @!P4 STG.E.U8 desc[UR22][R26.64+0x71], R167 ;  /* 0x000071a71a00c986 */ /* 0x000fe2000c101116 */
[----:B------:R-:W-:-:S03]  /*dbd0*/  ISETP.LT.OR P4, PT, R34, 0x7a, !P0 ;  /* 0x0000007a2200780c */ /* 0x000fc60004781670 */
[----:B------:R-:W-:Y:S01]  /*dbe0*/  @!P6 STG.E.U8 desc[UR22][R24.64+0x79], R165 ;  /* 0x000079a51800e986 */ /* 0x000fe2000c101116 */
[----:B------:R-:W-:Y:S02]  /*dbf0*/  ISETP.LT.OR P6, PT, R34, 0x82, !P1 ;  /* 0x000000822200780c */ /* 0x000fe40004fc1670 */
[----:B0-----:R-:W-:Y:S01]  /*dc00*/  F2FP.SATFINITE.E4M3.F32.PACK_AB_MERGE_C R29, RZ, R166, RZ ;  /* 0x000000a6ff1d723e */ /* 0x001fe200048070ff */
[----:B------:R-:W4:Y:S01]  /*dc10*/  LDL.LU R220, [R1+0x14] ;  /* 0x0000140001dc7983 */ /* 0x000f220000300800 */
[----:B-1----:R-:W-:-:S03]  /*dc20*/  F2FP.SATFINITE.E4M3.F32.PACK_AB_MERGE_C R31, RZ, R160, RZ ;  /* 0x000000a0ff1f723e */ /* 0x002fc600048070ff */
[----:B------:R0:W-:Y:S01]  /*dc30*/  @!P5 STG.E.U8 desc[UR22][R24.64+0x78], R29 ;  /* 0x0000781d1800d986 */ /* 0x0001e2000c101116 */
[----:B------:R-:W-:-:S03]  /*dc40*/  ISETP.LT.OR P5, PT, R34, 0x81, !P1 ;  /* 0x000000812200780c */ /* 0x000fc60004fa1670 */
[----:B------:R1:W-:Y:S01]  /*dc50*/  @!P3 STG.E.U8 desc[UR22][R26.64+0x78], R33 ;  /* 0x000078211a00b986 */ /* 0x0003e2000c101116 */
[----:B------:R-:W-:-:S03]  /*dc60*/  ISETP.LT.OR P3, PT, R34, 0x81, !P0 ;  /* 0x000000812200780c */ /* 0x000fc60004761670 */
        /* <DEDUP_REMOVED lines=26> */
[----:B0-----:R-:W-:Y:S02]  /*de10*/  F2FP.SATFINITE.E4M3.F32.PACK_AB_MERGE_C R29, RZ, R154, RZ ;  /* 0x0000009aff1d723e */ /* 0x001fe400048070ff */
[----:B-1----:R-:W-:-:S03]  /*de20*/  F2FP.SATFINITE.E4M3.F32.PACK_AB_MERGE_C R33, RZ, R20, RZ ;  /* 0x00000014ff21723e */ /* 0x002fc600048070ff */
[----:B------:R0:W-:Y:S01]  /*de30*/  @!P5 STG.E.U8 desc[UR22][R24.64+0x90], R29 ;  /* 0x0000901d1800d986 */ /* 0x0001e2000c101116 */
[----:B------:R-:W-:-:S03]  /*de40*/  ISETP.LT.OR P5, PT, R34, 0x99, !P1 ;  /* 0x000000992200780c */ /* 0x000fc60004fa1670 */
[----:B------:R-:W-:Y:S01]  /*de50*/  @!P3 STG.E.U8 desc[UR22][R26.64+0x90], R31 ;  /* 0x0000901f1a00b986 */ /* 0x000fe2000c101116 */
[----:B------:R-:W-:-:S03]  /*de60*/  ISETP.LT.OR P3, PT, R34, 0x99, !P0 ;  /* 0x000000992200780c */ /* 0x000fc60004761670 */
[----:B------:R1:W-:Y:S01]  /*de70*/  @!P4 STG.E.U8 desc[UR22][R26.64+0x91], R23 ;  /* 0x000091171a00c986 */ /* 0x0003e2000c101116 */
[----:B------:R-:W-:-:S03]  /*de80*/  ISETP.LT.OR P4, PT, R34, 0x9a, !P0 ;  /* 0x0000009a2200780c */ /* 0x000fc60004781670 */
[----:B------:R2:W-:Y:S01]  /*de90*/  @!P6 STG.E.U8 desc[UR22][R24.64+0x99], R21 ;  /* 0x000099151800e986 */ /* 0x0005e2000c101116 */
[----:B------:R-:W-:Y:S02]  /*dea0*/  ISETP.LT.OR P6, PT, R34, 0xa2, !P1 ;  /* 0x000000a22200780c */ /* 0x000fe40004fc1670 */
[----:B0-----:R-:W-:-:S05]  /*deb0*/  F2FP.SATFINITE.E4M3.F32.PACK_AB_MERGE_C R29, RZ, R22, RZ ;  /* 0x00000016ff1d723e */ /* 0x001fca00048070ff */
[----:B------:R-:W-:Y:S01]  /*dec0*/  @!P5 STG.E.U8 desc[UR22][R24.64+0x98], R29 ;  /* 0x0000981d1800d986 */ /* 0x000fe2000c101116 */
[C---:B------:R-:W-:Y:S02]  /*ded0*/  ISETP.LT.OR P5, PT, R34.reuse, 0xa1, !P1 ;  /* 0x000000a12200780c */ /* 0x040fe40004fa1670 */
[----:B-1----:R-:W-:Y:S01]  /*dee0*/  F2FP.SATFINITE.E4M3.F32.PACK_AB_MERGE_C R23, RZ, R18, RZ ;  /* 0x00000012ff17723e */ /* 0x002fe200048070ff */
[----:B------:R-:W-:Y:S01]  /*def0*/  @!P3 STG.E.U8 desc[UR22][R26.64+0x98], R33 ;  /* 0x000098211a00b986 */ /* 0x000fe2000c101116 */
[C---:B------:R-:W-:Y:S02]  /*df00*/  ISETP.LT.OR P3, PT, R34.reuse, 0xa1, !P0 ;  /* 0x000000a12200780c */ /* 0x040fe40004761670 */
[----:B--2---:R-:W-:Y:S01]  /*df10*/  F2FP.SATFINITE.E4M3.F32.PACK_AB_MERGE_C R21, RZ, R16, RZ ;  /* 0x00000010ff15723e */ /* 0x004fe200048070ff */
[----:B------:R0:W-:Y:S01]  /*df20*/  @!P4 STG.E.U8 desc[UR22][R26.64+0x99], R19 ;  /* 0x000099131a00c986 */ /* 0x0001e2000c101116 */
[----:B------:R-:W-:-:S03]  /*df30*/  ISETP.LT.OR P4, PT, R34, 0xa2, !P0 ;  /* 0x000000a22200780c */ /* 0x000fc60004781670 */
[----:B------:R1:W-:Y:S01]  /*df40*/  @!P6 STG.E.U8 desc[UR22][R24.64+0xa1], R17 ;  /* 0x0000a1111800e986 */ /* 0x0003e2000c101116 */
[----:B------:R-:W-:-:S03]  /*df50*/  ISETP.LT.OR P6, PT, R34, 0xaa, !P1 ;  /* 0x000000aa2200780c */ /* 0x000fc60004fc1670 */
[----:B------:R-:W-:Y:S01]  /*df60*/  @!P5 STG.E.U8 desc[UR22][R24.64+0xa0], R23 ;  /* 0x0000a0171800d986 */ /* 0x000fe2000c101116 */
[----:B------:R-:W-:-:S03]  /*df70*/  ISETP.LT.OR P5, PT, R34, 0xa9, !P1 ;  /* 0x000000a92200780c */ /* 0x000fc60004fa1670 */
[----:B------:R-:W-:Y:S01]  /*df80*/  @!P3 STG.E.U8 desc[UR22][R26.64+0xa0], R21 ;  /* 0x0000a0151a00b986 */ /* 0x000fe2000c101116 */
[C---:B------:R-:W-:Y:S02]  /*df90*/  ISETP.LT.OR P3, PT, R34.reuse, 0xa9, !P0 ;  /* 0x000000a92200780c */ /* 0x040fe40004761670 */
[----:B0-----:R-:W-:Y:S01]  /*dfa0*/  F2FP.SATFINITE.E4M3.F32.PACK_AB_MERGE_C R19, RZ, R14, RZ ;  /* 0x0000000eff13723e */ /* 0x001fe200048070ff */
[----:B------:R0:W-:Y:S01]  /*dfb0*/  @!P4 STG.E.U8 desc[UR22][R26.64+0xa1], R15 ;  /* 0x0000a10f1a00c986 */ /* 0x0001e2000c101116 */
[C---:B------:R-:W-:Y:S02]  /*dfc0*/  ISETP.LT.OR P4, PT, R34.reuse, 0xaa, !P0 ;  /* 0x000000aa2200780c */ /* 0x040fe40004781670 */
[----:B-1----:R-:W-:Y:S01]  /*dfd0*/  F2FP.SATFINITE.E4M3.F32.PACK_AB_MERGE_C R17, RZ, R12, RZ ;  /* 0x0000000cff11723e */ /* 0x002fe200048070ff */
        /* <DEDUP_REMOVED lines=15> */
[----:B0-----:R-:W-:Y:S02]  /*e0d0*/  F2FP.SATFINITE.E4M3.F32.PACK_AB_MERGE_C R11, RZ, R6, RZ ;  /* 0x00000006ff0b723e */ /* 0x001fe400048070ff */
[C---:B------:R-:W-:Y:S01]  /*e0e0*/  ISETP.LT.OR P3, PT, R34.reuse, 0xb9, !P0 ;  /* 0x000000b92200780c */ /* 0x040fe20004761670 */
[----:B------:R0:W-:Y:S01]  /*e0f0*/  @!P4 STG.E.U8 desc[UR22][R26.64+0xb1], R7 ;  /* 0x0000b1071a00c986 */ /* 0x0001e2000c101116 */
[----:B-1----:R-:W-:Y:S02]  /*e100*/  F2FP.SATFINITE.E4M3.F32.PACK_AB_MERGE_C R9, RZ, R4, RZ ;  /* 0x00000004ff09723e */ /* 0x002fe400048070ff */
[C---:B------:R-:W-:Y:S01]  /*e110*/  ISETP.LT.OR P4, PT, R34.reuse, 0xba, !P0 ;  /* 0x000000ba2200780c */ /* 0x040fe20004781670 */
[----:B------:R1:W-:Y:S04]  /*e120*/  @!P6 STG.E.U8 desc[UR22][R24.64+0xb9], R5 ;  /* 0x0000b9051800e986 */ /* 0x0003e8000c101116 */
[----:B------:R2:W-:Y:S01]  /*e130*/  @!P5 STG.E.U8 desc[UR22][R24.64+0xb8], R11 ;  /* 0x0000b80b1800d986 */ /* 0x0005e2000c101116 */
[----:B------:R-:W-:Y:S01]  /*e140*/  FMUL R4, R227, UR24 ;  /* 0x00000018e3047c20 */ /* 0x000fe20008400000 */
[----:B------:R-:W-:-:S02]  /*e150*/  ISETP.LT.OR P5, PT, R34, 0xc1, !P1 ;  /* 0x000000c12200780c */ /* 0x000fc40004fa1670 */
[----:B0-----:R-:W-:Y:S02]  /*e160*/  F2FP.SATFINITE.E4M3.F32.PACK_AB_MERGE_C R7, RZ, R3, RZ ;  /* 0x00000003ff07723e */ /* 0x001fe400048070ff */
[----:B-1----:R-:W-:Y:S01]  /*e170*/  F2FP.SATFINITE.E4M3.F32.PACK_AB_MERGE_C R5, RZ, R0, RZ ;  /* 0x00000000ff05723e */ /* 0x002fe200048070ff */
[----:B---3--:R-:W-:Y:S01]  /*e180*/  FMUL R0, R222, UR24 ;  /* 0x00000018de007c20 */ /* 0x008fe20008400000 */
[----:B------:R-:W-:Y:S01]  /*e190*/  ISETP.LT.OR P6, PT, R34, 0xc2, !P1 ;  /* 0x000000c22200780c */ /* 0x000fe20004fc1670 */
[----:B------:R-:W3:Y:S01]  /*e1a0*/  LDL.LU R222, [R1+0x20] ;  /* 0x0000200001de7983 */ /* 0x000ee20000300800 */
[----:B--2---:R-:W-:Y:S02]  /*e1b0*/  F2FP.SATFINITE.E4M3.F32.PACK_AB_MERGE_C R11, RZ, R2, RZ ;  /* 0x00000002ff0b723e */ /* 0x004fe400048070ff */
[----:B------:R-:W-:Y:S01]  /*e1c0*/  F2FP.SATFINITE.E4M3.F32.PACK_AB_MERGE_C R13, RZ, R0, RZ ;  /* 0x00000000ff0d723e */ /* 0x000fe200048070ff */
[----:B----4-:R-:W-:Y:S01]  /*e1d0*/  FMUL R0, R224, UR24 ;  /* 0x00000018e0007c20 */ /* 0x010fe20008400000 */
[----:B------:R-:W-:Y:S01]  /*e1e0*/  FMUL R2, R225, UR24 ;  /* 0x00000018e1027c20 */ /* 0x000fe20008400000 */
[----:B------:R-:W2:Y:S04]  /*e1f0*/  LDL.LU R224, [R1+0x24] ;  /* 0x0000240001e07983 */ /* 0x000ea80000300800 */
[----:B------:R-:W4:Y:S01]  /*e200*/  LDL.LU R225, [R1+0x28] ;  /* 0x0000280001e17983 */ /* 0x000f220000300800 */
[----:B------:R-:W-:-:S03]  /*e210*/  FMUL R3, R226, UR24 ;  /* 0x00000018e2037c20 */ /* 0x000fc60008400000 */
[----:B------:R-:W4:Y:S04]  /*e220*/  LDL.LU R226, [R1+0x2c] ;  /* 0x00002c0001e27983 */ /* 0x000f280000300800 */
[----:B------:R-:W4:Y:S04]  /*e230*/  LDL.LU R227, [R1+0x30] ;  /* 0x0000300001e37983 */ /* 0x000f280000300800 */
[----:B------:R-:W-:Y:S01]  /*e240*/  @!P3 STG.E.U8 desc[UR22][R26.64+0xb8], R9 ;  /* 0x0000b8091a00b986 */ /* 0x000fe2000c101116 */
[----:B------:R-:W-:-:S03]  /*e250*/  ISETP.LT.OR P3, PT, R34, 0xc1, !P0 ;  /* 0x000000c12200780c */ /* 0x000fc60004761670 */
[----:B------:R0:W-:Y:S01]  /*e260*/  @!P4 STG.E.U8 desc[UR22][R26.64+0xb9], R7 ;  /* 0x0000b9071a00c986 */ /* 0x0001e2000c101116 */
[----:B------:R-:W-:-:S03]  /*e270*/  ISETP.LT.OR P4, PT, R34, 0xc2, !P0 ;  /* 0x000000c22200780c */ /* 0x000fc60004781670 */
[----:B------:R-:W-:Y:S01]  /*e280*/  @!P5 STG.E.U8 desc[UR22][R24.64+0xc0], R11 ;  /* 0x0000c00b1800d986 */ /* 0x000fe2000c101116 */
[----:B------:R-:W-:-:S03]  /*e290*/  ISETP.LT.OR P5, PT, R34, 0xc9, !P1 ;  /* 0x000000c92200780c */ /* 0x000fc60004fa1670 */
[----:B------:R1:W-:Y:S01]  /*e2a0*/  @!P6 STG.E.U8 desc[UR22][R24.64+0xc1], R5 ;  /* 0x0000c1051800e986 */ /* 0x0003e2000c101116 */
[----:B0-----:R-:W-:-:S03]  /*e2b0*/  F2FP.SATFINITE.E4M3.F32.PACK_AB_MERGE_C R7, RZ, R0, RZ ;  /* 0x00000000ff07723e */ /* 0x001fc600048070ff */
[----:B------:R-:W-:Y:S01]  /*e2c0*/  @!P3 STG.E.U8 desc[UR22][R26.64+0xc0], R13 ;  /* 0x0000c00d1a00b986 */ /* 0x000fe2000c101116 */
[C---:B------:R-:W-:Y:S02]  /*e2d0*/  ISETP.LT.OR P6, PT, R34.reuse, 0xca, !P1 ;  /* 0x000000ca2200780c */ /* 0x040fe40004fc1670 */
[----:B-1----:R-:W-:Y:S01]  /*e2e0*/  F2FP.SATFINITE.E4M3.F32.PACK_AB_MERGE_C R5, RZ, R2, RZ ;  /* 0x00000002ff05723e */ /* 0x002fe200048070ff */
[----:B------:R0:W-:Y:S01]  /*e2f0*/  @!P4 STG.E.U8 desc[UR22][R26.64+0xc1], R7 ;  /* 0x0000c1071a00c986 */ /* 0x0001e2000c101116 */
[C---:B------:R-:W-:Y:S02]  /*e300*/  ISETP.LT.OR P3, PT, R34.reuse, 0xc9, !P0 ;  /* 0x000000c92200780c */ /* 0x040fe40004761670 */
[C---:B------:R-:W-:Y:S01]  /*e310*/  ISETP.LT.OR P4, PT, R34.reuse, 0xca, !P0 ;  /* 0x000000ca2200780c */ /* 0x040fe20004781670 */
[----:B------:R1:W-:Y:S01]  /*e320*/  @!P5 STG.E.U8 desc[UR22][R24.64+0xc8], R5 ;  /* 0x0000c8051800d986 */ /* 0x0003e2000c101116 */
[----:B------:R-:W-:Y:S02]  /*e330*/  ISETP.LT.OR P5, PT, R34, 0xd1, !P1 ;  /* 0x000000d12200780c */ /* 0x000fe40004fa1670 */
[----:B------:R-:W-:-:S02]  /*e340*/  F2FP.SATFINITE.E4M3.F32.PACK_AB_MERGE_C R9, RZ, R3, RZ ;  /* 0x00000003ff09723e */ /* 0x000fc400048070ff */
[----:B------:R-:W-:-:S03]  /*e350*/  F2FP.SATFINITE.E4M3.F32.PACK_AB_MERGE_C R11, RZ, R4, RZ ;  /* 0x00000004ff0b723e */ /* 0x000fc600048070ff */
[----:B------:R1:W-:Y:S04]  /*e360*/  @!P6 STG.E.U8 desc[UR22][R24.64+0xc9], R9 ;  /* 0x0000c9091800e986 */ /* 0x0003e8000c101116 */
[----:B------:R-:W-:Y:S01]  /*e370*/  @!P3 STG.E.U8 desc[UR22][R26.64+0xc8], R11 ;  /* 0x0000c80b1a00b986 */ /* 0x000fe2000c101116 */
[----:B------:R-:W-:-:S03]  /*e380*/  FMUL R0, R220, UR24 ;  /* 0x00000018dc007c20 */ /* 0x000fc60008400000 */
[----:B------:R-:W4:Y:S02]  /*e390*/  LDL.LU R220, [R1+0x34] ;  /* 0x0000340001dc7983 */ /* 0x000f240000300800 */
[----:B0-----:R-:W-:Y:S01]  /*e3a0*/  F2FP.SATFINITE.E4M3.F32.PACK_AB_MERGE_C R7, RZ, R0, RZ ;  /* 0x00000000ff07723e */ /* 0x001fe200048070ff */
[----:B------:R-:W-:Y:S02]  /*e3b0*/  FMUL R2, R221, UR24 ;  /* 0x00000018dd027c20 */ /* 0x000fe40008400000 */
[----:B------:R-:W4:Y:S03]  /*e3c0*/  LDL.LU R221, [R1+0x38] ;  /* 0x0000380001dd7983 */ /* 0x000f260000300800 */
[----:B-1----:R-:W-:Y:S01]  /*e3d0*/  F2FP.SATFINITE.E4M3.F32.PACK_AB_MERGE_C R5, RZ, R2, RZ ;  /* 0x00000002ff05723e */ /* 0x002fe200048070ff */
[----:B------:R-:W-:Y:S04]  /*e3e0*/  @!P4 STG.E.U8 desc[UR22][R26.64+0xc9], R7 ;  /* 0x0000c9071a00c986 */ /* 0x000fe8000c101116 */
[----:B------:R0:W-:Y:S01]  /*e3f0*/  @!P5 STG.E.U8 desc[UR22][R24.64+0xd0], R5 ;  /* 0x0000d0051800d986 */ /* 0x0001e2000c101116 */
[----:B------:R-:W-:-:S03]  /*e400*/  FMUL R3, R223, UR24 ;  /* 0x00000018df037c20 */ /* 0x000fc60008400000 */
[----:B------:R-:W4:Y:S02]  /*e410*/  LDL.LU R223, [R1+0x3c] ;  /* 0x00003c0001df7983 */ /* 0x000f240000300800 */
[----:B------:R-:W-:Y:S01]  /*e420*/  F2FP.SATFINITE.E4M3.F32.PACK_AB_MERGE_C R9, RZ, R3, RZ ;  /* 0x00000003ff09723e */ /* 0x000fe200048070ff */
[----:B---3--:R-:W-:Y:S02]  /*e430*/  FMUL R0, R222, UR24 ;  /* 0x00000018de007c20 */ /* 0x008fe40008400000 */
[----:B------:R-:W3:Y:S03]  /*e440*/  LDL.LU R222, [R1+0x40] ;  /* 0x0000400001de7983 */ /* 0x000ee60000300800 */
[----:B------:R-:W-:Y:S01]  /*e450*/  F2FP.SATFINITE.E4M3.F32.PACK_AB_MERGE_C R13, RZ, R0, RZ ;  /* 0x00000000ff0d723e */ /* 0x000fe200048070ff */
[----:B--2---:R-:W-:Y:S02]  /*e460*/  FMUL R2, R224, UR24 ;  /* 0x00000018e0027c20 */ /* 0x004fe40008400000 */
[----:B------:R-:W2:Y:S01]  /*e470*/  LDL.LU R224, [R1+0x44] ;  /* 0x0000440001e07983 */ /* 0x000ea20000300800 */
[----:B----4-:R-:W-:-:S03]  /*e480*/  FMUL R0, R225, UR24 ;  /* 0x00000018e1007c20 */ /* 0x010fc60008400000 */
[----:B------:R-:W4:Y:S01]  /*e490*/  LDL.LU R225, [R1+0x48] ;  /* 0x0000480001e17983 */ /* 0x000f220000300800 */
[----:B------:R-:W-:Y:S01]  /*e4a0*/  FMUL R3, R226, UR24 ;  /* 0x00000018e2037c20 */ /* 0x000fe20008400000 */
[----:B0-----:R-:W-:Y:S02]  /*e4b0*/  F2FP.SATFINITE.E4M3.F32.PACK_AB_MERGE_C R5, RZ, R0, RZ ;  /* 0x00000000ff05723e */ /* 0x001fe400048070ff */
[----:B------:R-:W4:Y:S01]  /*e4c0*/  LDL.LU R226, [R1+0x4c] ;  /* 0x00004c0001e27983 */ /* 0x000f220000300800 */
[----:B------:R-:W-:-:S03]  /*e4d0*/  FMUL R0, R227, UR24 ;  /* 0x00000018e3007c20 */ /* 0x000fc60008400000 */
[----:B------:R-:W4:Y:S01]  /*e4e0*/  LDL.LU R227, [R1+0x50] ;  /* 0x0000500001e37983 */ /* 0x000f220000300800 */
[C---:B------:R-:W-:Y:S02]  /*e4f0*/  ISETP.LT.OR P6, PT, R34.reuse, 0xd2, !P1 ;  /* 0x000000d22200780c */ /* 0x040fe40004fc1670 */
[C---:B------:R-:W-:Y:S01]  /*e500*/  ISETP.LT.OR P4, PT, R34.reuse, 0xd2, !P0 ;  /* 0x000000d22200780c */ /* 0x040fe20004781670 */
[----:B------:R-:W4:Y:S01]  /*e510*/  LDL.LU R218, [R1+0x54] ;  /* 0x0000540001da7983 */ /* 0x000f220000300800 */
[C---:B------:R-:W-:Y:S02]  /*e520*/  ISETP.LT.OR P3, PT, R34.reuse, 0xd1, !P0 ;  /* 0x000000d12200780c */ /* 0x040fe40004761670 */
[----:B------:R-:W-:Y:S02]  /*e530*/  ISETP.LT.OR P5, PT, R34, 0xd9, !P1 ;  /* 0x000000d92200780c */ /* 0x000fe40004fa1670 */
[----:B------:R-:W-:Y:S02]  /*e540*/  F2FP.SATFINITE.E4M3.F32.PACK_AB_MERGE_C R7, RZ, R2, RZ ;  /* 0x00000002ff07723e */ /* 0x000fe400048070ff */
[----:B------:R-:W-:-:S03]  /*e550*/  F2FP.SATFINITE.E4M3.F32.PACK_AB_MERGE_C R11, RZ, R0, RZ ;  /* 0x00000000ff0b723e */ /* 0x000fc600048070ff */
[----:B------:R0:W-:Y:S01]  /*e560*/  @!P6 STG.E.U8 desc[UR22][R24.64+0xd1], R9 ;  /* 0x0000d1091800e986 */ /* 0x0001e2000c101116 */
[----:B------:R-:W-:-:S03]  /*e570*/  ISETP.LT.OR P6, PT, R34, 0xda, !P1 ;  /* 0x000000da2200780c */ /* 0x000fc60004fc1670 */
[----:B------:R-:W-:Y:S01]  /*e580*/  @!P4 STG.E.U8 desc[UR22][R26.64+0xd1], R7 ;  /* 0x0000d1071a00c986 */ /* 0x000fe2000c101116 */
[----:B------:R-:W-:-:S03]  /*e590*/  ISETP.LT.OR P4, PT, R34, 0xda, !P0 ;  /* 0x000000da2200780c */ /* 0x000fc60004781670 */
[----:B------:R-:W-:Y:S01]  /*e5a0*/  @!P3 STG.E.U8 desc[UR22][R26.64+0xd0], R13 ;  /* 0x0000d00d1a00b986 */ /* 0x000fe2000c101116 */
[----:B0-----:R-:W-:-:S03]  /*e5b0*/  F2FP.SATFINITE.E4M3.F32.PACK_AB_MERGE_C R9, RZ, R3, RZ ;  /* 0x00000003ff09723e */ /* 0x001fc600048070ff */
[----:B------:R0:W-:Y:S04]  /*e5c0*/  @!P5 STG.E.U8 desc[UR22][R24.64+0xd8], R5 ;  /* 0x0000d8051800d986 */ /* 0x0001e8000c101116 */
[----:B------:R1:W-:Y:S01]  /*e5d0*/  @!P6 STG.E.U8 desc[UR22][R24.64+0xd9], R9 ;  /* 0x0000d9091800e986 */ /* 0x0003e2000c101116 */
[----:B------:R-:W-:-:S03]  /*e5e0*/  FMUL R0, R220, UR24 ;  /* 0x00000018dc007c20 */ /* 0x000fc60008400000 */
[----:B------:R-:W4:Y:S02]  /*e5f0*/  LDL.LU R220, [R1+0x58] ;  /* 0x0000580001dc7983 */ /* 0x000f240000300800 */
[----:B0-----:R-:W-:Y:S01]  /*e600*/  F2FP.SATFINITE.E4M3.F32.PACK_AB_MERGE_C R5, RZ, R0, RZ ;  /* 0x00000000ff05723e */ /* 0x001fe200048070ff */
[----:B------:R-:W-:Y:S02]  /*e610*/  FMUL R2, R221, UR24 ;  /* 0x00000018dd027c20 */ /* 0x000fe40008400000 */
[----:B------:R-:W4:Y:S03]  /*e620*/  LDL.LU R221, [R1+0x5c] ;  /* 0x00005c0001dd7983 */ /* 0x000f260000300800 */
[----:B------:R-:W-:Y:S01]  /*e630*/  F2FP.SATFINITE.E4M3.F32.PACK_AB_MERGE_C R7, RZ, R2, RZ ;  /* 0x00000002ff07723e */ /* 0x000fe200048070ff */
[----:B------:R0:W-:Y:S01]  /*e640*/  @!P4 STG.E.U8 desc[UR22][R26.64+0xd9], R5 ;  /* 0x0000d9051a00c986 */ /* 0x0001e2000c101116 */
[----:B------:R-:W-:-:S03]  /*e650*/  FMUL R3, R223, UR24 ;  /* 0x00000018df037c20 */ /* 0x000fc60008400000 */
[----:B------:R-:W4:Y:S02]  /*e660*/  LDL.LU R223, [R1+0x60] ;  /* 0x0000600001df7983 */ /* 0x000f240000300800 */
[----:B-1----:R-:W-:Y:S01]  /*e670*/  F2FP.SATFINITE.E4M3.F32.PACK_AB_MERGE_C R9, RZ, R3, RZ ;  /* 0x00000003ff09723e */ /* 0x002fe200048070ff */
[----:B---3--:R-:W-:Y:S02]  /*e680*/  FMUL R4, R222, UR24 ;  /* 0x00000018de047c20 */ /* 0x008fe40008400000 */
[----:B------:R-:W3:Y:S01]  /*e690*/  LDL.LU R222, [R1+0x64] ;  /* 0x0000640001de7983 */ /* 0x000ee20000300800 */
[----:B--2---:R-:W-:-:S03]  /*e6a0*/  FMUL R0, R224, UR24 ;  /* 0x00000018e0007c20 */ /* 0x004fc60008400000 */
[----:B------:R-:W2:Y:S01]  /*e6b0*/  LDL.LU R224, [R1+0x68] ;  /* 0x0000680001e07983 */ /* 0x000ea20000300800 */
[----:B----4-:R-:W-:Y:S01]  /*e6c0*/  FMUL R2, R225, UR24 ;  /* 0x00000018e1027c20 */ /* 0x010fe20008400000 */
[----:B0-----:R-:W-:Y:S02]  /*e6d0*/  F2FP.SATFINITE.E4M3.F32.PACK_AB_MERGE_C R5, RZ, R0, RZ ;  /* 0x00000000ff05723e */ /* 0x001fe400048070ff */
[----:B------:R-:W4:Y:S01]  /*e6e0*/  LDL.LU R225, [R1+0x6c] ;  /* 0x00006c0001e17983 */ /* 0x000f220000300800 */
[----:B------:R-:W-:-:S03]  /*e6f0*/  FMUL R3, R226, UR24 ;  /* 0x00000018e2037c20 */ /* 0x000fc60008400000 */
[----:B------:R-:W4:Y:S01]  /*e700*/  LDL.LU R226, [R1+0x70] ;  /* 0x0000700001e27983 */ /* 0x000f220000300800 */
[----:B------:R-:W-:-:S03]  /*e710*/  FMUL R0, R227, UR24 ;  /* 0x00000018e3007c20 */ /* 0x000fc60008400000 */
[----:B------:R-:W4:Y:S01]  /*e720*/  LDL.LU R227, [R1+0x74] ;  /* 0x0000740001e37983 */ /* 0x000f220000300800 */
[C---:B------:R-:W-:Y:S02]  /*e730*/  ISETP.LT.OR P3, PT, R34.reuse, 0xd9, !P0 ;  /* 0x000000d92200780c */ /* 0x040fe40004761670 */
[C---:B------:R-:W-:Y:S02]  /*e740*/  ISETP.LT.OR P5, PT, R34.reuse, 0xe1, !P1 ;  /* 0x000000e12200780c */ /* 0x040fe40004fa1670 */
[C---:B------:R-:W-:Y:S02]  /*e750*/  ISETP.LT.OR P6, PT, R34.reuse, 0xe2, !P1 ;  /* 0x000000e22200780c */ /* 0x040fe40004fc1670 */
[----:B------:R-:W-:-:S07]  /*e760*/  ISETP.LT.OR P4, PT, R34, 0xe2, !P0 ;  /* 0x000000e22200780c */ /* 0x000fce0004781670 */
[----:B------:R-:W-:Y:S01]  /*e770*/  @!P3 STG.E.U8 desc[UR22][R26.64+0xd8], R11 ;  /* 0x0000d80b1a00b986 */ /* 0x000fe2000c101116 */
[----:B------:R-:W-:-:S03]  /*e780*/  ISETP.LT.OR P3, PT, R34, 0xe1, !P0 ;  /* 0x000000e12200780c */ /* 0x000fc60004761670 */
[----:B------:R0:W-:Y:S01]  /*e790*/  @!P5 STG.E.U8 desc[UR22][R24.64+0xe0], R7 ;  /* 0x0000e0071800d986 */ /* 0x0001e2000c101116 */
[----:B------:R-:W-:-:S03]  /*e7a0*/  ISETP.LT.OR P5, PT, R34, 0xe9, !P1 ;  /* 0x000000e92200780c */ /* 0x000fc60004fa1670 */
[----:B------:R1:W-:Y:S01]  /*e7b0*/  @!P6 STG.E.U8 desc[UR22][R24.64+0xe1], R9 ;  /* 0x0000e1091800e986 */ /* 0x0003e2000c101116 */
[----:B------:R-:W-:Y:S02]  /*e7c0*/  ISETP.LT.OR P6, PT, R34, 0xea, !P1 ;  /* 0x000000ea2200780c */ /* 0x000fe40004fc1670 */
[----:B------:R-:W-:Y:S01]  /*e7d0*/  F2FP.SATFINITE.E4M3.F32.PACK_AB_MERGE_C R13, RZ, R4, RZ ;  /* 0x00000004ff0d723e */ /* 0x000fe200048070ff */
[----:B------:R1:W-:Y:S01]  /*e7e0*/  @!P4 STG.E.U8 desc[UR22][R26.64+0xe1], R5 ;  /* 0x0000e1051a00c986 */ /* 0x0003e2000c101116 */
[----:B0-----:R-:W-:-:S03]  /*e7f0*/  F2FP.SATFINITE.E4M3.F32.PACK_AB_MERGE_C R7, RZ, R2, RZ ;  /* 0x00000002ff07723e */ /* 0x001fc600048070ff */
[----:B------:R-:W-:Y:S01]  /*e800*/  @!P3 STG.E.U8 desc[UR22][R26.64+0xe0], R13 ;  /* 0x0000e00d1a00b986 */ /* 0x000fe2000c101116 */
[----:B-1----:R-:W-:-:S03]  /*e810*/  F2FP.SATFINITE.E4M3.F32.PACK_AB_MERGE_C R9, RZ, R3, RZ ;  /* 0x00000003ff09723e */ /* 0x002fc600048070ff */
[----:B------:R0:W-:Y:S01]  /*e820*/  @!P5 STG.E.U8 desc[UR22][R24.64+0xe8], R7 ;  /* 0x0000e8071800d986 */ /* 0x0001e2000c101116 */
[C---:B------:R-:W-:Y:S02]  /*e830*/  ISETP.LT.OR P3, PT, R34.reuse, 0xe9, !P0 ;  /* 0x000000e92200780c */ /* 0x040fe40004761670 */
[C---:B------:R-:W-:Y:S01]  /*e840*/  ISETP.LT.OR P4, PT, R34.reuse, 0xea, !P0 ;  /* 0x000000ea2200780c */ /* 0x040fe20004781670 */
[----:B------:R1:W-:Y:S01]  /*e850*/  @!P6 STG.E.U8 desc[UR22][R24.64+0xe9], R9 ;  /* 0x0000e9091800e986 */ /* 0x0003e2000c101116 */
[----:B------:R-:W-:Y:S01]  /*e860*/  ISETP.LT.OR P5, PT, R34, 0xf1, !P1 ;  /* 0x000000f12200780c */ /* 0x000fe20004fa1670 */
[----:B------:R-:W-:Y:S01]  /*e870*/  FMUL R2, R218, UR24 ;  /* 0x00000018da027c20 */ /* 0x000fe20008400000 */
[----:B------:R-:W-:Y:S02]  /*e880*/  ISETP.LT.OR P6, PT, R34, 0xf2, !P1 ;  /* 0x000000f22200780c */ /* 0x000fe40004fc1670 */
[----:B------:R-:W-:Y:S02]  /*e890*/  F2FP.SATFINITE.E4M3.F32.PACK_AB_MERGE_C R11, RZ, R0, RZ ;  /* 0x00000000ff0b723e */ /* 0x000fe400048070ff */
[----:B------:R-:W-:-:S03]  /*e8a0*/  F2FP.SATFINITE.E4M3.F32.PACK_AB_MERGE_C R5, RZ, R2, RZ ;  /* 0x00000002ff05723e */ /* 0x000fc600048070ff */
[----:B------:R-:W-:Y:S01]  /*e8b0*/  @!P3 STG.E.U8 desc[UR22][R26.64+0xe8], R11 ;  /* 0x0000e80b1a00b986 */ /* 0x000fe2000c101116 */
[----:B------:R-:W-:-:S03]  /*e8c0*/  ISETP.LT.OR P3, PT, R34, 0xf1, !P0 ;  /* 0x000000f12200780c */ /* 0x000fc60004761670 */
[----:B------:R-:W-:Y:S01]  /*e8d0*/  @!P4 STG.E.U8 desc[UR22][R26.64+0xe9], R5 ;  /* 0x0000e9051a00c986 */ /* 0x000fe2000c101116 */
[C---:B------:R-:W-:Y:S02]  /*e8e0*/  ISETP.LT.OR P4, PT, R34.reuse, 0xf9, !P1 ;  /* 0x000000f92200780c */ /* 0x040fe40004f81670 */
[----:B------:R-:W-:Y:S01]  /*e8f0*/  ISETP.LT.OR P1, PT, R34, 0xfa, !P1 ;  /* 0x000000fa2200780c */ /* 0x000fe20004f21670 */
[----:B------:R-:W-:-:S05]  /*e900*/  FMUL R0, R220, UR24 ;  /* 0x00000018dc007c20 */ /* 0x000fca0008400000 */
[----:B0-----:R-:W-:-:S05]  /*e910*/  F2FP.SATFINITE.E4M3.F32.PACK_AB_MERGE_C R7, RZ, R0, RZ ;  /* 0x00000000ff07723e */ /* 0x001fca00048070ff */
[----:B------:R0:W-:Y:S01]  /*e920*/  @!P5 STG.E.U8 desc[UR22][R24.64+0xf0], R7 ;  /* 0x0000f0071800d986 */ /* 0x0001e2000c101116 */
[----:B------:R-:W-:-:S05]  /*e930*/  FMUL R3, R221, UR24 ;  /* 0x00000018dd037c20 */ /* 0x000fca0008400000 */
[----:B-1----:R-:W-:Y:S02]  /*e940*/  F2FP.SATFINITE.E4M3.F32.PACK_AB_MERGE_C R9, RZ, R3, RZ ;  /* 0x00000003ff09723e */ /* 0x002fe400048070ff */
[----:B------:R-:W-:-:S03]  /*e950*/  ISETP.LT.OR P5, PT, R34, 0xf2, !P0 ;  /* 0x000000f22200780c */ /* 0x000fc600047a1670 */
[----:B------:R1:W-:Y:S01]  /*e960*/  @!P6 STG.E.U8 desc[UR22][R24.64+0xf1], R9 ;  /* 0x0000f1091800e986 */ /* 0x0003e2000c101116 */
[C---:B------:R-:W-:Y:S02]  /*e970*/  ISETP.LT.OR P6, PT, R34.reuse, 0xf9, !P0 ;  /* 0x000000f92200780c */ /* 0x040fe400047c1670 */
[----:B------:R-:W-:Y:S01]  /*e980*/  ISETP.LT.OR P0, PT, R34, 0xfa, !P0 ;  /* 0x000000fa2200780c */ /* 0x000fe20004701670 */
[----:B------:R-:W-:-:S05]  /*e990*/  FMUL R0, R223, UR24 ;  /* 0x00000018df007c20 */ /* 0x000fca0008400000 */
[----:B------:R-:W-:-:S05]  /*e9a0*/  F2FP.SATFINITE.E4M3.F32.PACK_AB_MERGE_C R13, RZ, R0, RZ ;  /* 0x00000000ff0d723e */ /* 0x000fca00048070ff */
[----:B------:R0:W-:Y:S01]  /*e9b0*/  @!P3 STG.E.U8 desc[UR22][R26.64+0xf0], R13 ;  /* 0x0000f00d1a00b986 */ /* 0x0001e2000c101116 */
[----:B---3--:R-:W-:Y:S01]  /*e9c0*/  FMUL R0, R222, UR24 ;  /* 0x00000018de007c20 */ /* 0x008fe20008400000 */
[----:B--2---:R-:W-:Y:S01]  /*e9d0*/  FMUL R2, R224, UR24 ;  /* 0x00000018e0027c20 */ /* 0x004fe20008400000 */
[----:B----4-:R-:W-:-:S03]  /*e9e0*/  FMUL R3, R225, UR24 ;  /* 0x00000018e1037c20 */ /* 0x010fc60008400000 */
[----:B0-----:R-:W-:Y:S01]  /*e9f0*/  F2FP.SATFINITE.E4M3.F32.PACK_AB_MERGE_C R7, RZ, R0, RZ ;  /* 0x00000000ff07723e */ /* 0x001fe200048070ff */
[----:B------:R-:W-:Y:S01]  /*ea00*/  FMUL R4, R226, UR24 ;  /* 0x00000018e2047c20 */ /* 0x000fe20008400000 */
[----:B------:R-:W-:Y:S01]  /*ea10*/  FMUL R5, R227, UR24 ;  /* 0x00000018e3057c20 */ /* 0x000fe20008400000 */
[----:B-1----:R-:W-:Y:S02]  /*ea20*/  F2FP.SATFINITE.E4M3.F32.PACK_AB_MERGE_C R9, RZ, R2, RZ ;  /* 0x00000002ff09723e */ /* 0x002fe400048070ff */
[----:B------:R-:W-:Y:S02]  /*ea30*/  F2FP.SATFINITE.E4M3.F32.PACK_AB_MERGE_C R3, RZ, R3, RZ ;  /* 0x00000003ff03723e */ /* 0x000fe400048070ff */
[----:B------:R-:W-:Y:S02]  /*ea40*/  F2FP.SATFINITE.E4M3.F32.PACK_AB_MERGE_C R11, RZ, R4, RZ ;  /* 0x00000004ff0b723e */ /* 0x000fe400048070ff */
[----:B------:R-:W-:Y:S01]  /*ea50*/  F2FP.SATFINITE.E4M3.F32.PACK_AB_MERGE_C R5, RZ, R5, RZ ;  /* 0x00000005ff05723e */ /* 0x000fe200048070ff */
[----:B------:R0:W-:Y:S04]  /*ea60*/  @!P5 STG.E.U8 desc[UR22][R26.64+0xf1], R7 ;  /* 0x0000f1071a00d986 */ /* 0x0001e8000c101116 */
[----:B------:R0:W-:Y:S04]  /*ea70*/  @!P4 STG.E.U8 desc[UR22][R24.64+0xf8], R9 ;  /* 0x0000f8091800c986 */ /* 0x0001e8000c101116 */
[----:B------:R0:W-:Y:S04]  /*ea80*/  @!P1 STG.E.U8 desc[UR22][R24.64+0xf9], R3 ;  /* 0x0000f90318009986 */ /* 0x0001e8000c101116 */
[----:B------:R0:W-:Y:S04]  /*ea90*/  @!P6 STG.E.U8 desc[UR22][R26.64+0xf8], R11 ;  /* 0x0000f80b1a00e986 */ /* 0x0001e8000c101116 */
[----:B------:R0:W-:Y:S02]  /*eaa0*/  @!P0 STG.E.U8 desc[UR22][R26.64+0xf9], R5 ;  /* 0x0000f9051a008986 */ /* 0x0001e4000c101116 */
.L_x_298:
[----:B------:R-:W-:Y:S05]  /*eab0*/  BSYNC B0 ;  /* 0x0000000000007941 */ /* 0x000fea0003800000 */
.L_x_40:
[----:B------:R-:W2:Y:S01]  /*eac0*/  LDL.LU R22, [R1+0x84] ;  /* 0x0000840001167983 */ /* 0x000ea20000300800 */
[----:B0-----:R-:W-:Y:S01]  /*ead0*/  IMAD.U32 R3, RZ, RZ, UR18 ;  /* 0x00000012ff037e24 */ /* 0x001fe2000f8e00ff */
[----:B------:R-:W-:Y:S02]  /*eae0*/  ULDC.64 UR6, c[0x0][0x650] ;  /* 0x0001940000067ab9 */ /* 0x000fe40000000a00 */
[----:B------:R-:W3:Y:S01]  /*eaf0*/  LDL.LU R19, [R1+0x88] ;  /* 0x0000880001137983 */ /* 0x000ee20000300800 */
[----:B-----5:R-:W-:Y:S01]  /*eb00*/  IMAD.U32 R0, RZ, RZ, UR20 ;  /* 0x00000014ff007e24 */ /* 0x020fe2000f8e00ff */
[----:B------:R0:W-:Y:S01]  /*eb10*/  SYNCS.ARRIVE.TRANS64.A1T0 RZ, [R3+UR29], RZ ;  /* 0x000000ff03ff79a7 */ /* 0x0001e2000810001d */
[----:B------:R-:W-:Y:S02]  /*eb20*/  IMAD.U32 R2, RZ, RZ, UR20 ;  /* 0x00000014ff027e24 */ /* 0x000fe4000f8e00ff */
[----:B------:R-:W-:Y:S02]  /*eb30*/  IMAD.MOV.U32 R4, RZ, RZ, -0x1 ;  /* 0xffffffffff047424 */ /* 0x000fe400078e00ff */
[----:B0-----:R-:W-:Y:S01]  /*eb40*/  IMAD.U32 R3, RZ, RZ, UR15 ;  /* 0x0000000fff037e24 */ /* 0x001fe2000f8e00ff */
[----:B---3--:R-:W-:-:S02]  /*eb50*/  LEA R19, P0, R0, R19, 0x1 ;  /* 0x0000001300137211 */ /* 0x008fc400078008ff */
[----:B------:R-:W-:Y:S02]  /*eb60*/  PRMT R0, RZ, 0x7610, R0 ;  /* 0x00007610ff007816 */ /* 0x000fe40000000000 */
[----:B--2---:R-:W-:Y:S01]  /*eb70*/  LEA.HI.X R22, R2, R22, R3, 0x1, P0 ;  /* 0x0000001602167211 */ /* 0x004fe200000f0c03 */
[----:B------:R-:W-:Y:S01]  /*eb80*/  IMAD.MOV.U32 R2, RZ, RZ, -0x1 ;  /* 0xffffffffff027424 */ /* 0x000fe200078e00ff */
[----:B------:R0:W-:Y:S01]  /*eb90*/  STL [R1+0x88], R19 ;  /* 0x0000881301007387 */ /* 0x0001e20000100800 */
[----:B------:R-:W-:Y:S01]  /*eba0*/  IMAD.MOV.U32 R3, RZ, RZ, -0x1 ;  /* 0xffffffffff037424 */ /* 0x000fe200078e00ff */
[----:B------:R-:W-:Y:S02]  /*ebb0*/  ISETP.GE.U32.AND P0, PT, R19, UR6, PT ;  /* 0x0000000613007c0c */ /* 0x000fe4000bf06070 */
[----:B------:R0:W-:Y:S02]  /*ebc0*/  STL [R1+0x84], R22 ;  /* 0x0000841601007387 */ /* 0x0001e40000100800 */
[----:B------:R-:W-:-:S02]  /*ebd0*/  ISETP.GE.U32.AND.EX P0, PT, R22, UR7, PT, P0 ;  /* 0x0000000716007c0c */ /* 0x000fc4000bf06100 */
[----:B------:R0:W-:Y:S04]  /*ebe0*/  STL [R1+0x8c], R4 ;  /* 0x00008c0401007387 */ /* 0x0001e80000100800 */
[----:B------:R0:W-:Y:S04]  /*ebf0*/  STL [R1+0x7c], R2 ;  /* 0x00007c0201007387 */ /* 0x0001e80000100800 */
[----:B------:R0:W-:Y:S03]  /*ec00*/  STL [R1+0x90], R3 ;  /* 0x0000900301007387 */ /* 0x0001e60000100800 */
[----:B------:R-:W-:Y:S05]  /*ec10*/  @P0 BRA `(.L_x_299) ;  /* 0x0000000400740947 */ /* 0x000fea0003800000 */
[----:B------:R-:W2:Y:S01]  /*ec20*/  S2R R14, SR_CTAID.X ;  /* 0x00000000000e7919 */ /* 0x000ea20000002500 */
[----:B------:R-:W3:Y:S01]  /*ec30*/  LDC.64 R8, c[0x0][0x628] ;  /* 0x00018a00ff087b82 */ /* 0x000ee20000000a00 */
[----:B------:R-:W-:Y:S01]  /*ec40*/  ULDC UR6, c[0x0][0x150] ;  /* 0x0000540000067ab9 */ /* 0x000fe20000000800 */
[----:B------:R-:W-:Y:S01]  /*ec50*/  IMAD.MOV.U32 R6, RZ, RZ, R19 ;  /* 0x000000ffff067224 */ /* 0x000fe200078e0013 */
[----:B------:R-:W0:Y:S01]  /*ec60*/  S2R R16, SR_CTAID.Y ;  /* 0x0000000000107919 */ /* 0x000e220000002600 */
[----:B------:R-:W-:-:S04]  /*ec70*/  IMAD.MOV.U32 R7, RZ, RZ, R22 ;  /* 0x000000ffff077224 */ /* 0x000fc800078e0016 */
[----:B------:R-:W0:Y:S08]  /*ec80*/  LDC R17, c[0x0][0x144] ;  /* 0x00005100ff117b82 */ /* 0x000e300000000800 */
[----:B------:R-:W0:Y:S08]  /*ec90*/  LDC R10, c[0x0][0x630] ;  /* 0x00018c00ff0a7b82 */ /* 0x000e300000000800 */
[----:B------:R-:W0:Y:S01]  /*eca0*/  LDC.64 R12, c[0x0][0x620] ;  /* 0x00018800ff0c7b82 */ /* 0x000e220000000a00 */
[----:B---3--:R-:W-:-:S04]  /*ecb0*/  ISETP.NE.U32.AND P0, PT, R8, RZ, PT ;  /* 0x000000ff0800720c */ /* 0x008fc80003f05070 */
[----:B------:R-:W-:Y:S02]  /*ecc0*/  ISETP.NE.AND.EX P0, PT, R9, RZ, PT, P0 ;  /* 0x000000ff0900720c */ /* 0x000fe40003f05300 */
[----:B--2---:R-:W-:-:S05]  /*ecd0*/  I2FP.F32.U32 R0, R14 ;  /* 0x0000000e00007245 */ /* 0x004fca0000201000 */
[----:B------:R-:W-:-:S04]  /*ece0*/  FMUL R0, R0, UR6 ;  /* 0x0000000600007c20 */ /* 0x000fc80008400000 */
[----:B------:R2:W3:Y:S02]  /*ecf0*/  F2I.U32.TRUNC.NTZ R15, R0 ;  /* 0x00000000000f7305 */ /* 0x0004e4000020f000 */
[----:B------:R-:W-:Y:S05]  /*ed00*/  @!P0 BRA `(.L_x_300) ;  /* 0x0000000000288947 */ /* 0x000fea0003800000 */
[----:B--2---:R-:W2:Y:S02]  /*ed10*/  LDC R0, c[0x0][0x634] ;  /* 0x00018d00ff007b82 */ /* 0x004ea40000000800 */
[----:B--2---:R-:W-:-:S05]  /*ed20*/  IADD3 R7, P0, R19, R0, RZ ;  /* 0x0000000013077210 */ /* 0x004fca0007f1e0ff */
[----:B------:R-:W-:-:S04]  /*ed30*/  IMAD.X R11, RZ, RZ, R22, P0 ;  /* 0x000000ffff0b7224 */ /* 0x000fc800000e0616 */
[----:B0-----:R-:W-:-:S04]  /*ed40*/  IMAD.WIDE.U32 R2, R11, R8, RZ ;  /* 0x000000080b027225 */ /* 0x001fc800078e00ff */
[----:B------:R-:W-:-:S04]  /*ed50*/  IMAD.WIDE.U32 R4, P0, R7, R9, R2 ;  /* 0x0000000907047225 */ /* 0x000fc80007800002 */
[----:B------:R-:W-:-:S04]  /*ed60*/  IMAD.WIDE.U32 R2, R7, R8, RZ ;  /* 0x0000000807027225 */ /* 0x000fc800078e00ff */
[----:B------:R-:W-:Y:S01]  /*ed70*/  IMAD.X R7, RZ, RZ, RZ, P0 ;  /* 0x000000ffff077224 */ /* 0x000fe200000e06ff */
[----:B------:R-:W-:Y:S01]  /*ed80*/  IADD3 RZ, P0, R3, R4, RZ ;  /* 0x0000000403ff7210 */ /* 0x000fe20007f1e0ff */
[----:B------:R-:W-:-:S04]  /*ed90*/  IMAD.MOV.U32 R6, RZ, RZ, R5 ;  /* 0x000000ffff067224 */ /* 0x000fc800078e0005 */
[----:B------:R-:W-:-:S08]  /*eda0*/  IMAD.WIDE.U32.X R6, R11, R9, R6, P0 ;  /* 0x000000090b067225 */ /* 0x000fd000000e0406 */
.L_x_300:
[-CC-:B0-----:R-:W-:Y:S01]  /*edb0*/  SHF.R.U64 R11, R6, R10.reuse, R7.reuse ;  /* 0x0000000a060b7219 */ /* 0x181fe20000001207 */
[----:B------:R-:W0:Y:S01]  /*edc0*/  LDC.64 R20, c[0x0][0x640] ;  /* 0x00019000ff147b82 */ /* 0x000e220000000a00 */
[----:B--2---:R-:W-:Y:S01]  /*edd0*/  SHF.R.U32.HI R0, RZ, R10, R7 ;  /* 0x0000000aff007219 */ /* 0x004fe20000011607 */
[----:B------:R-:W-:Y:S01]  /*ede0*/  IMAD.MOV.U32 R2, RZ, RZ, R19 ;  /* 0x000000ffff027224 */ /* 0x000fe200078e0013 */
[----:B------:R-:W-:Y:S01]  /*edf0*/  IADD3 R5, P0, RZ, -R11, RZ ;  /* 0x8000000bff057210 */ /* 0x000fe20007f1e0ff */
[----:B---3--:R-:W-:Y:S01]  /*ee00*/  IMAD.MOV R15, RZ, RZ, -R15 ;  /* 0x000000ffff0f7224 */ /* 0x008fe200078e0a0f */
[----:B------:R-:W-:Y:S01]  /*ee10*/  ULDC UR6, c[0x0][0x154] ;  /* 0x0000550000067ab9 */ /* 0x000fe20000000800 */
[----:B------:R-:W-:Y:S02]  /*ee20*/  IMAD.MOV.U32 R7, RZ, RZ, 0x1 ;  /* 0x00000001ff077424 */ /* 0x000fe400078e00ff */
[----:B------:R-:W2:Y:S01]  /*ee30*/  LDC R4, c[0x0][0x618] ;  /* 0x00018600ff047b82 */ /* 0x000ea20000000800 */
[----:B------:R-:W-:-:S02]  /*ee40*/  IMAD.X R3, RZ, RZ, ~R0, P0 ;  /* 0x000000ffff037224 */ /* 0x000fc400000e0e00 */
[----:B------:R-:W-:Y:S02]  /*ee50*/  IMAD R17, R17, R15, R14 ;  /* 0x0000000f11117224 */ /* 0x000fe400078e020e */
[-C--:B------:R-:W-:Y:S02]  /*ee60*/  IMAD R0, R3, R12.reuse, RZ ;  /* 0x0000000c03007224 */ /* 0x080fe400078e02ff */
[----:B------:R-:W-:Y:S01]  /*ee70*/  IMAD.MOV.U32 R3, RZ, RZ, R22 ;  /* 0x000000ffff037224 */ /* 0x000fe200078e0016 */
[----:B------:R-:W3:Y:S01]  /*ee80*/  LDC R6, c[0x0][0x608] ;  /* 0x00018200ff067b82 */ /* 0x000ee20000000800 */
[----:B------:R-:W-:-:S04]  /*ee90*/  IMAD.WIDE.U32 R2, R5, R12, R2 ;  /* 0x0000000c05027225 */ /* 0x000fc800078e0002 */
[----:B------:R-:W-:-:S03]  /*eea0*/  IMAD R5, R5, R13, R0 ;  /* 0x0000000d05057224 */ /* 0x000fc600078e0200 */
[----:B------:R-:W5:Y:S01]  /*eeb0*/  LDC R18, c[0x0][0x658] ;  /* 0x00019600ff127b82 */ /* 0x000f620000000800 */
[----:B------:R-:W-:Y:S01]  /*eec0*/  I2FP.F32.U32 R0, R16 ;  /* 0x0000001000007245 */ /* 0x000fe20000201000 */
[----:B------:R-:W-:Y:S01]  /*eed0*/  IMAD.IADD R3, R3, 0x1, R5 ;  /* 0x0000000103037824 */ /* 0x000fe200078e0205 */
[----:B0-----:R-:W-:Y:S01]  /*eee0*/  ISETP.NE.U32.AND P0, PT, R20, RZ, PT ;  /* 0x000000ff1400720c */ /* 0x001fe20003f05070 */
[----:B------:R-:W-:Y:S02]  /*eef0*/  IMAD.MOV.U32 R5, RZ, RZ, -0x1 ;  /* 0xffffffffff057424 */ /* 0x000fe400078e00ff */
[----:B------:R-:W-:Y:S02]  /*ef00*/  FMUL R0, R0, UR6 ;  /* 0x0000000600007c20 */ /* 0x000fe40008400000 */
[----:B------:R-:W0:Y:S01]  /*ef10*/  LDC R15, c[0x0][0x148] ;  /* 0x00005200ff0f7b82 */ /* 0x000e220000000800 */
[----:B--2---:R-:W-:Y:S01]  /*ef20*/  SHF.R.U64 R10, R2, R4, R3 ;  /* 0x00000004020a7219 */ /* 0x004fe20000001203 */
[----:B------:R2:W0:Y:S01]  /*ef30*/  F2I.U32.TRUNC.NTZ R13, R0 ;  /* 0x00000000000d7305 */ /* 0x000422000020f000 */
[----:B------:R-:W-:-:S02]  /*ef40*/  ISETP.NE.AND.EX P0, PT, R21, RZ, PT, P0 ;  /* 0x000000ff1500720c */ /* 0x000fc40003f05300 */
[----:B------:R-:W-:-:S03]  /*ef50*/  SHF.R.U32.HI R3, RZ, R4, R3 ;  /* 0x00000004ff037219 */ /* 0x000fc60000011603 */
[----:B------:R-:W0:Y:S01]  /*ef60*/  LDC R14, c[0x0][0x600] ;  /* 0x00018000ff0e7b82 */ /* 0x000e220000000800 */
[-CC-:B---3--:R-:W-:Y:S02]  /*ef70*/  SHF.R.U64 R8, R10, R6.reuse, R3.reuse ;  /* 0x000000060a087219 */ /* 0x188fe40000001203 */
[----:B------:R-:W-:-:S05]  /*ef80*/  SHF.R.U32.HI R3, RZ, R6, R3 ;  /* 0x00000006ff037219 */ /* 0x000fca0000011603 */
[----:B------:R-:W3:Y:S01]  /*ef90*/  LDC R22, c[0x0][0x648] ;  /* 0x00019200ff167b82 */ /* 0x000ee20000000800 */
[-CC-:B-----5:R-:W-:Y:S02]  /*efa0*/  SHF.R.U64 R12, R8, R18.reuse, R3.reuse ;  /* 0x00000012080c7219 */ /* 0x1a0fe40000001203 */
[-C--:B------:R-:W-:Y:S02]  /*efb0*/  SHF.L.U32 R5, R5, R18.reuse, RZ ;  /* 0x0000001205057219 */ /* 0x080fe400000006ff */
[-C--:B------:R-:W-:Y:S01]  /*efc0*/  SHF.R.U32.HI R3, RZ, R18.reuse, R3 ;  /* 0x00000012ff037219 */ /* 0x080fe20000011603 */
[----:B------:R-:W-:Y:S01]  /*efd0*/  IMAD.MOV.U32 R2, RZ, RZ, R12 ;  /* 0x000000ffff027224 */ /* 0x000fe200078e000c */
[----:B------:R-:W-:Y:S01]  /*efe0*/  SHF.L.U32 R18, R7, R18, RZ ;  /* 0x0000001207127219 */ /* 0x000fe200000006ff */
[----:B------:R-:W0:Y:S01]  /*eff0*/  LDC R23, c[0x0][0x638] ;  /* 0x00018e00ff177b82 */ /* 0x000e220000000800 */
[----:B------:R-:W-:-:S07]  /*f000*/  LOP3.LUT R19, RZ, R5, RZ, 0x33, !PT ;  /* 0x00000005ff137212 */ /* 0x000fce00078e33ff */
[----:B------:R-:W0:Y:S01]  /*f010*/  LDC R24, c[0x0][0x610] ;  /* 0x00018400ff187b82 */ /* 0x000e220000000800 */
[----:B--2---:R-:W-:Y:S05]  /*f020*/  @!P0 BRA `(.L_x_301) ;  /* 0x0000000000288947 */ /* 0x004fea0003800000 */
[----:B------:R-:W2:Y:S02]  /*f030*/  LDC R7, c[0x0][0x64c] ;  /* 0x00019300ff077b82 */ /* 0x000ea40000000800 */
[----:B--2---:R-:W-:-:S05]  /*f040*/  IADD3 R7, P0, R12, R7, RZ ;  /* 0x000000070c077210 */ /* 0x004fca0007f1e0ff */
        /* <DEDUP_REMOVED lines=8> */
.L_x_301:
[----:B---3--:R-:W-:Y:S01]  /*f0d0*/  SHF.R.U64 R0, R2, R22, R3 ;  /* 0x0000001602007219 */ /* 0x008fe20000001203 */
[----:B0-----:R-:W-:Y:S01]  /*f0e0*/  VIADD R7, R14, 0xffffffff ;  /* 0xffffffff0e077836 */ /* 0x001fe20000000000 */
[----:B------:R-:W-:Y:S01]  /*f0f0*/  LOP3.LUT R5, R8, R19, RZ, 0xc0, !PT ;  /* 0x0000001308057212 */ /* 0x000fe200078ec0ff */
[----:B------:R-:W-:Y:S02]  /*f100*/  IMAD.MOV R13, RZ, RZ, -R13 ;  /* 0x000000ffff0d7224 */ /* 0x000fe400078e0a0d */
[----:B------:R-:W-:Y:S02]  /*f110*/  IMAD.MOV R3, RZ, RZ, -R0 ;  /* 0x000000ffff037224 */ /* 0x000fe400078e0a00 */
[----:B------:R-:W-:Y:S01]  /*f120*/  IMAD R2, R18, R0, R5 ;  /* 0x0000000012027224 */ /* 0x000fe200078e0205 */
[----:B------:R-:W-:Y:S01]  /*f130*/  LOP3.LUT R5, R10, R7, RZ, 0xc0, !PT ;  /* 0x000000070a057212 */ /* 0x000fe200078ec0ff */
[----:B------:R-:W-:Y:S02]  /*f140*/  @P2 IMAD R17, R15, R13, R16 ;  /* 0x0000000d0f112224 */ /* 0x000fe400078e0210 */
[----:B------:R-:W-:-:S02]  /*f150*/  IMAD R0, R3, R23, R12 ;  /* 0x0000001703007224 */ /* 0x000fc400078e020c */
[----:B------:R-:W-:Y:S02]  /*f160*/  IMAD.MOV.U32 R4, RZ, RZ, 0x1 ;  /* 0x00000001ff047424 */ /* 0x000fe400078e00ff */
[----:B------:R-:W-:Y:S02]  /*f170*/  IMAD R2, R2, R24, R17 ;  /* 0x0000001802027224 */ /* 0x000fe400078e0211 */
[----:B------:R-:W-:Y:S01]  /*f180*/  IMAD R3, R0, R14, R5 ;  /* 0x0000000e00037224 */ /* 0x000fe200078e0205 */
[----:B------:R-:W-:-:S04]  /*f190*/  PRMT R0, R4, 0x7610, R0 ;  /* 0x0000761004007816 */ /* 0x000fc80000000000 */
[----:B------:R-:W-:Y:S02]  /*f1a0*/  SEL R4, R3, R2, !P2 ;  /* 0x0000000203047207 */ /* 0x000fe40005000000 */
[----:B------:R-:W-:-:S03]  /*f1b0*/  SEL R2, R2, R3, !P2 ;  /* 0x0000000302027207 */ /* 0x000fc60005000000 */
[----:B------:R2:W-:Y:S04]  /*f1c0*/  STL [R1+0x90], R4 ;  /* 0x0000900401007387 */ /* 0x0005e80000100800 */
[----:B------:R2:W-:Y:S04]  /*f1d0*/  STL [R1+0x7c], R11 ;  /* 0x00007c0b01007387 */ /* 0x0005e80000100800 */
[----:B------:R2:W-:Y:S02]  /*f1e0*/  STL [R1+0x8c], R2 ;  /* 0x00008c0201007387 */ /* 0x0005e40000100800 */
.L_x_299:
[----:B------:R-:W-:Y:S01]  /*f1f0*/  LOP3.LUT P0, RZ, R0, 0xff, RZ, 0xc0, !PT ;  /* 0x000000ff00ff7812 */ /* 0x000fe2000780c0ff */
[----:B------:R-:W-:-:S12]  /*f200*/  ULOP3.LUT UR30, UR30, 0x1, URZ, 0x3c, !UPT ;  /* 0x000000011e1e7892 */ /* 0x000fd8000f8e3c3f */
[----:B------:R-:W-:Y:S05]  /*f210*/  @P0 BRA `(.L_x_302) ;  /* 0xffffff2400a80947 */ /* 0x000fea000383ffff */
[----:B------:R-:W-:Y:S05]  /*f220*/  EXIT ;  /* 0x000000000000794d */ /* 0x000fea0003800000 */
.L_x_18:
[----:B------:R-:W-:-:S08]  /*f230*/  ISETP.NE.AND P0, PT, RZ, UR6, PT ;  /* 0x00000006ff007c0c */ /* 0x000fd0000bf05270 */
[----:B0123--:R-:W0:-:S00]  /*f240*/  USETMAXREG.DEALLOC.CTAPOOL 0x28 ;  /* 0x00000028000079c8 */ /* 0x00fe0000080e0500 */
[----:B------:R-:W-:Y:S05]  /*f250*/  @P0 EXIT ;  /* 0x000000000000094d */ /* 0x000fea0003800000 */
[----:B0-----:R-:W-:Y:S01]  /*f260*/  LOP3.LUT P0, RZ, R0, 0xff, RZ, 0xc0, !PT ;  /* 0x000000ff00ff7812 */ /* 0x001fe2000780c0ff */
[----:B------:R-:W-:Y:S02]  /*f270*/  IMAD.MOV.U32 R0, RZ, RZ, 0x1 ;  /* 0x00000001ff007424 */ /* 0x000fe400078e00ff */
[----:B------:R-:W-:-:S10]  /*f280*/  IMAD.MOV.U32 R10, RZ, RZ, RZ ;  /* 0x000000ffff0a7224 */ /* 0x000fd400078e00ff */
[----:B------:R-:W-:Y:S05]  /*f290*/  @!P0 BRA `(.L_x_303) ;  /* 0x0000000c00608947 */ /* 0x000fea0003800000 */
[----:B------:R-:W0:Y:S01]  /*f2a0*/  S2R R8, SR_CgaCtaId ;  /* 0x0000000000087919 */ /* 0x000e220000008800 */
[----:B------:R-:W-:Y:S01]  /*f2b0*/  LOP3.LUT P0, RZ, R2, 0x1f, RZ, 0xc0, !PT ;  /* 0x0000001f02ff7812 */ /* 0x000fe2000780c0ff */
[----:B------:R-:W-:Y:S01]  /*f2c0*/  ULDC UR5, c[0x0][0x658] ;  /* 0x0001960000057ab9 */ /* 0x000fe20000000800 */
[----:B------:R-:W-:Y:S01]  /*f2d0*/  UMOV UR6, 0xffffffff ;  /* 0xffffffff00067882 */ /* 0x000fe20000000000 */
[----:B------:R-:W-:Y:S01]  /*f2e0*/  BSSY B0, `(.L_x_303) ;  /* 0x00000d3000007945 */ /* 0x000fe20003800000 */
[----:B------:R-:W-:Y:S01]  /*f2f0*/  USHF.L.U32 UR6, UR6, UR5, URZ ;  /* 0x0000000506067299 */ /* 0x000fe2000800063f */
[C---:B------:R-:W-:Y:S01]  /*f300*/  ISETP.NE.AND P3, PT, R3.reuse, RZ, PT ;  /* 0x000000ff0300720c */ /* 0x040fe20003f65270 */
[----:B------:R-:W-:Y:S01]  /*f310*/  IMAD.MOV.U32 R11, RZ, RZ, 0x1 ;  /* 0x00000001ff0b7424 */ /* 0x000fe200078e00ff */
[----:B------:R-:W-:Y:S01]  /*f320*/  ISETP.NE.OR P0, PT, R3, RZ, !P0 ;  /* 0x000000ff0300720c */ /* 0x000fe20004705670 */
[----:B------:R-:W-:Y:S01]  /*f330*/  IMAD.MOV.U32 R0, RZ, RZ, 0x1 ;  /* 0x00000001ff007424 */ /* 0x000fe200078e00ff */
[----:B------:R-:W-:Y:S01]  /*f340*/  ULDC UR4, c[0x0][0x600] ;  /* 0x0001800000047ab9 */ /* 0x000fe20000000800 */
[----:B------:R-:W-:Y:S01]  /*f350*/  IMAD.MOV.U32 R10, RZ, RZ, RZ ;  /* 0x000000ffff0a7224 */ /* 0x000fe200078e00ff */
[----:B------:R-:W-:Y:S01]  /*f360*/  UMOV UR7, 0x1 ;  /* 0x0000000100077882 */ /* 0x000fe20000000000 */
[----:B------:R-:W-:-:S02]  /*f370*/  UIADD3 UR26, UR14, 0x1, URZ ;  /* 0x000000010e1a7890 */ /* 0x000fc4000fffe03f */
[----:B------:R-:W-:Y:S02]  /*f380*/  ULOP3.LUT UR27, UR13, 0x2, URZ, 0xfc, !UPT ;  /* 0x000000020d1b7892 */ /* 0x000fe4000f8efc3f */
[----:B------:R-:W-:Y:S02]  /*f390*/  UIADD3 UR4, UR4, -0x1, URZ ;  /* 0xffffffff04047890 */ /* 0x000fe4000fffe03f */
[----:B------:R-:W-:Y:S02]  /*f3a0*/  USHF.L.U32 UR22, UR7, UR5, URZ ;  /* 0x0000000507167299 */ /* 0x000fe4000800063f */
[----:B------:R-:W-:Y:S01]  /*f3b0*/  ULOP3.LUT UR19, URZ, UR6, URZ, 0x33, !UPT ;  /* 0x000000063f137292 */ /* 0x000fe2000f8e333f */
[----:B------:R-:W-:Y:S01]  /*f3c0*/  ULDC.64 UR24, c[0x0][0x198] ;  /* 0x0000660000187ab9 */ /* 0x000fe20000000a00 */
[C---:B0-----:R-:W-:Y:S02]  /*f3d0*/  IMAD.SHL.U32 R9, R8.reuse, 0x20, RZ ;  /* 0x0000002008097824 */ /* 0x041fe400078e00ff */
[----:B------:R-:W-:-:S03]  /*f3e0*/  IMAD.SHL.U32 R8, R8, 0x800, RZ ;  /* 0x0000080008087824 */ /* 0x000fc600078e00ff */
[----:B------:R-:W-:Y:S02]  /*f3f0*/  LOP3.LUT R9, R9, 0xe0, RZ, 0xc0, !PT ;  /* 0x000000e009097812 */ /* 0x000fe400078ec0ff */
[----:B------:R-:W-:-:S07]  /*f400*/  LOP3.LUT R8, R8, 0x3800, RZ, 0xc0, !PT ;  /* 0x0000380008087812 */ /* 0x000fce00078ec0ff */
.L_x_315:
[----:B------:R-:W-:-:S03]  /*f410*/  UMOV UR5, 0xffffffff ;  /* 0xffffffff00057882 */ /* 0x000fc60000000000 */
[----:B01----:R-:W-:Y:S05]  /*f420*/  BRA.DIV UR5, `(.L_x_304) ;  /* 0x0000001605247947 */ /* 0x003fea000b800000 */
[----:B------:R-:W-:-:S13]  /*f430*/  ELECT P1, URZ, PT ;  /* 0x00000000003f782f */ /* 0x000fda0003820000 */
.L_x_335:
[----:B------:R-:W0:Y:S01]  /*f440*/  LDC R2, c[0x0][0x28c] ;  /* 0x0000a300ff027b82 */ /* 0x000e220000000800 */
[----:B------:R-:W-:Y:S01]  /*f450*/  BSSY B1, `(.L_x_305) ;  /* 0x000003d000017945 */ /* 0x000fe20003800000 */
[----:B0-----:R-:W-:-:S13]  /*f460*/  ISETP.LT.OR P1, PT, R2, 0x1, !P1 ;  /* 0x000000010200780c */ /* 0x001fda0004f21670 */
[----:B------:R-:W-:Y:S05]  /*f470*/  @P1 BRA `(.L_x_306) ;  /* 0x0000000000e81947 */ /* 0x000fea0003800000 */
[----:B------:R-:W2:Y:S04]  /*f480*/  LDL.LU R4, [R1+0x8c] ;  /* 0x00008c0001047983 */ /* 0x000ea80000300800 */
[----:B------:R-:W3:Y:S01]  /*f490*/  LDL.LU R3, [R1+0x90] ;  /* 0x0000900001037983 */ /* 0x000ee20000300800 */
[----:B------:R-:W-:Y:S02]  /*f4a0*/  IMAD.MOV.U32 R14, RZ, RZ, RZ ;  /* 0x000000ffff0e7224 */ /* 0x000fe400078e00ff */
[----:B------:R-:W-:Y:S02]  /*f4b0*/  IMAD.U32 R15, RZ, RZ, UR26 ;  /* 0x0000001aff0f7e24 */ /* 0x000fe4000f8e00ff */
[----:B------:R-:W-:Y:S02]  /*f4c0*/  IMAD.MOV.U32 R2, RZ, RZ, R0 ;  /* 0x000000ffff027224 */ /* 0x000fe400078e0000 */
[----:B--2---:R-:W-:-:S02]  /*f4d0*/  IMAD.SHL.U32 R6, R4, 0x40, RZ ;  /* 0x0000004004067824 */ /* 0x004fc400078e00ff */
[----:B---3--:R-:W-:Y:S02]  /*f4e0*/  IMAD R7, R3, 0x100, R9 ;  /* 0x0000010003077824 */ /* 0x008fe400078e0209 */
[----:B------:R-:W-:-:S07]  /*f4f0*/  IMAD.MOV.U32 R3, RZ, RZ, R10 ;  /* 0x000000ffff037224 */ /* 0x000fce00078e000a */
.L_x_310:
[----:B------:R-:W0:Y:S01]  /*f500*/  S2R R5, SR_CgaCtaId ;  /* 0x0000000000057919 */ /* 0x000e220000008800 */
[----:B------:R-:W-:-:S04]  /*f510*/  MOV R4, 0x400 ;  /* 0x0000040000047802 */ /* 0x000fc80000000f00 */
[----:B0-----:R-:W-:Y:S02]  /*f520*/  LEA R12, R5, R4, 0x18 ;  /* 0x00000004050c7211 */ /* 0x001fe400078ec0ff */
[----:B------:R-:W-:Y:S01]  /*f530*/  SHF.L.U32 R4, R2, 0x1f, RZ ;  /* 0x0000001f02047819 */ /* 0x000fe200000006ff */
[----:B------:R-:W0:Y:S02]  /*f540*/  @!P3 LDC R5, c[0x0][0x500] ;  /* 0x00014000ff05bb82 */ /* 0x000e240000000800 */
[----:B------:R-:W-:-:S04]  /*f550*/  IMAD R13, R3, 0x8, R12 ;  /* 0x00000008030d7824 */ /* 0x000fc800078e020c */
[----:B------:R-:W1:Y:S02]  /*f560*/  SYNCS.PHASECHK.TRANS64.TRYWAIT P1, [R13+URZ+0x58], R4 ;  /* 0x000058040d0075a7 */ /* 0x000e64000802017f */
[----:B-1----:R-:W-:Y:S05]  /*f570*/  @!P1 BRA `(.L_x_307) ;  /* 0x0000001000f09947 */ /* 0x002fea0003800000 */
.L_x_336:
[----:B------:R-:W-:Y:S01]  /*f580*/  UPRMT UR5, UR27, 0x9910, URZ ;  /* 0x000099101b057896 */ /* 0x000fe2000800003f */
[----:B0-----:R0:W-:Y:S03]  /*f590*/  @!P3 SYNCS.ARRIVE.TRANS64 RZ, [R13+URZ], R5 ;  /* 0x000000050dffb9a7 */ /* 0x0011e6000800003f */
[----:B------:R-:W-:-:S06]  /*f5a0*/  UISETP.NE.AND UP0, UPT, UR5, 0x2, UPT ;  /* 0x000000020500788c */ /* 0x000fcc000bf05270 */
[----:B------:R-:W-:-:S13]  /*f5b0*/  PLOP3.LUT P1, PT, PT, PT, UP0, 0x80, 0x0 ;  /* 0x000000000000781c */ /* 0x000fda0003f2f008 */
[----:B0-----:R-:W-:Y:S05]  /*f5c0*/  @P1 BRA `(.L_x_308) ;  /* 0x0000000000041947 */ /* 0x001fea0003800000 */
[----:B------:R-:W-:Y:S01]  /*f5d0*/  BPT.TRAP 0x1 ;  /* 0x000000040000795c */ /* 0x000fe20000300000 */
.L_x_308:
[----:B------:R-:W-:Y:S05]  /*f5e0*/  @P0 BRA `(.L_x_309) ;  /* 0x0000000000040947 */ /* 0x000fea0003800000 */
[----:B------:R-:W-:Y:S01]  /*f5f0*/  BPT.TRAP 0x1 ;  /* 0x000000040000795c */ /* 0x000fe20000300000 */
.L_x_309:
[----:B------:R-:W2:Y:S01]  /*f600*/  LDL R16, [R1+0x7c] ;  /* 0x00007c0001107983 */ /* 0x000ea20000100800 */
[C---:B-1----:R-:W-:Y:S01]  /*f610*/  IMAD R4, R3.reuse, 0x1000, R12 ;  /* 0x0000100003047824 */ /* 0x042fe200078e020c */
[----:B------:R-:W-:Y:S01]  /*f620*/  R2UR UR18, R12 ;  /* 0x000000000c1272ca */ /* 0x000fe200000e0000 */
[----:B------:R-:W-:Y:S01]  /*f630*/  IMAD R5, R3, 0x4000, R8 ;  /* 0x0000400003057824 */ /* 0x000fe200078e0208 */
[----:B------:R-:W-:Y:S01]  /*f640*/  R2UR UR9, R13 ;  /* 0x000000000d0972ca */ /* 0x000fe200000e0000 */
[----:B------:R-:W-:Y:S01]  /*f650*/  VIADD R15, R15, 0xffffffff ;  /* 0xffffffff0f0f7836 */ /* 0x000fe20000000000 */
[----:B------:R-:W-:Y:S01]  /*f660*/  R2UR UR5, R4 ;  /* 0x00000000040572ca */ /* 0x000fe200000e0000 */
[----:B------:R-:W-:Y:S01]  /*f670*/  UIADD3 UR6, UP0, UR24, 0xf0, URZ ;  /* 0x000000f018067890 */ /* 0x000fe2000ff1e03f */
[----:B------:R-:W-:Y:S01]  /*f680*/  R2UR UR8, R5 ;  /* 0x00000000050872ca */ /* 0x000fe200000e0000 */
[----:B------:R-:W-:Y:S01]  /*f690*/  UIADD3 UR28, UP1, UR24, 0x1f0, URZ ;  /* 0x000001f0181c7890 */ /* 0x000fe2000ff3e03f */
[----:B------:R-:W-:Y:S01]  /*f6a0*/  R2UR UR11, R6 ;  /* 0x00000000060b72ca */ /* 0x000fe200000e0000 */
[----:B------:R-:W-:Y:S01]  /*f6b0*/  UIADD3.X UR7, URZ, UR25, URZ, UP0, !UPT ;  /* 0x000000193f077290 */ /* 0x000fe200087fe43f */
[C---:B------:R-:W-:Y:S01]  /*f6c0*/  R2UR UR10, R14.reuse ;  /* 0x000000000e0a72ca */ /* 0x040fe200000e0000 */
[----:B------:R-:W-:Y:S01]  /*f6d0*/  VIADD R3, R3, 0x1 ;  /* 0x0000000103037836 */ /* 0x000fe20000000000 */
[----:B------:R-:W-:Y:S01]  /*f6e0*/  R2UR UR23, R7 ;  /* 0x00000000071772ca */ /* 0x000fe200000e0000 */
[----:B------:R-:W-:Y:S01]  /*f6f0*/  UIADD3.X UR29, URZ, UR25, URZ, UP1, !UPT ;  /* 0x000000193f1d7290 */ /* 0x000fe20008ffe43f */
[----:B------:R-:W-:Y:S01]  /*f700*/  ISETP.GT.AND P4, PT, R15, 0x1, PT ;  /* 0x000000010f00780c */ /* 0x000fe20003f84270 */
[----:B------:R-:W-:Y:S01]  /*f710*/  UMOV UR16, 0x0 ;  /* 0x0000000000107882 */ /* 0x000fe20000000000 */
[----:B------:R-:W-:Y:S01]  /*f720*/  UMOV UR17, 0x10000000 ;  /* 0x1000000000117882 */ /* 0x000fe20000000000 */
[----:B------:R-:W-:Y:S01]  /*f730*/  UIADD3 UR5, UR5, 0x180, URZ ;  /* 0x0000018005057890 */ /* 0x000fe2000fffe03f */
[----:B------:R-:W-:Y:S01]  /*f740*/  ISETP.NE.AND P1, PT, R3, 0xb, PT ;  /* 0x0000000b0300780c */ /* 0x000fe20003f25270 */
[----:B------:R-:W-:Y:S01]  /*f750*/  UIADD3 UR18, UR18, 0xb180, UR8 ;  /* 0x0000b18012127890 */ /* 0x000fe2000fffe008 */
[----:B------:R-:W-:Y:S01]  /*f760*/  VIADD R14, R14, 0x40 ;  /* 0x000000400e0e7836 */ /* 0x000fe20000000000 */
[----:B------:R-:W-:Y:S01]  /*f770*/  UMOV UR30, 0xff0000 ;  /* 0x00ff0000001e7882 */ /* 0x000fe20000000000 */
[----:B------:R-:W-:-:S02]  /*f780*/  SEL R5, RZ, 0x1, P1 ;  /* 0x00000001ff057807 */ /* 0x000fc40000800000 */
[----:B------:R-:W-:Y:S01]  /*f790*/  UMOV UR8, UR5 ;  /* 0x0000000500087c82 */ /* 0x000fe20008000000 */
[----:B------:R-:W-:Y:S02]  /*f7a0*/  SEL R3, R3, RZ, P1 ;  /* 0x000000ff03037207 */ /* 0x000fe40000800000 */
[----:B------:R-:W-:Y:S02]  /*f7b0*/  LOP3.LUT R2, R2, R5, RZ, 0x3c, !PT ;  /* 0x0000000502027212 */ /* 0x000fe400078e3cff */
[----:B--2---:R-:W-:-:S13]  /*f7c0*/  R2UR UR12, R16 ;  /* 0x00000000100c72ca */ /* 0x004fda00000e0000 */
[----:B------:R0:W-:Y:S02]  /*f7d0*/  UTMALDG.3D [UR8], [UR6], desc[UR16] ;  /* 0x00001008060075b4 */ /* 0x0001e40008011000 */
[----:B0-----:R-:W-:Y:S01]  /*f7e0*/  UMOV UR11, UR23 ;  /* 0x00000017000b7c82 */ /* 0x001fe20008000000 */
[----:B------:R-:W-:Y:S02]  /*f7f0*/  UMOV UR8, UR18 ;  /* 0x0000001200087c82 */ /* 0x000fe40008000000 */
[----:B------:R0:W-:Y:S02]  /*f800*/  UTMALDG.3D.MULTICAST [UR8], [UR28], UR30, desc[UR16] ;  /* 0x000010081c0073b4 */ /* 0x0001e4000801181e */
[----:B0-----:R-:W-:Y:S05]  /*f810*/  @P4 BRA `(.L_x_310) ;  /* 0xfffffffc00384947 */ /* 0x001fea000383ffff */
.L_x_306:
[----:B------:R-:W-:Y:S05]  /*f820*/  BSYNC B1 ;  /* 0x0000000000017941 */ /* 0x000fea0003800000 */
.L_x_305:
[----:B------:R-:W2:Y:S01]  /*f830*/  LDL.LU R17, [R1+0x84] ;  /* 0x0000840001117983 */ /* 0x000ea20000300800 */
[----:B------:R-:W-:Y:S01]  /*f840*/  LOP3.LUT P5, RZ, R11, 0xff, RZ, 0xc0, !PT ;  /* 0x000000ff0bff7812 */ /* 0x000fe200078ac0ff */
[----:B------:R-:W-:Y:S01]  /*f850*/  VIADD R10, R10, UR14 ;  /* 0x0000000e0a0a7c36 */ /* 0x000fe20008000000 */
[----:B------:R-:W-:Y:S01]  /*f860*/  UISETP.GE.U32.AND UP0, UPT, UR14, 0xb, UPT ;  /* 0x0000000b0e00788c */ /* 0x000fe2000bf06070 */
[----:B------:R-:W3:Y:S01]  /*f870*/  LDL.LU R16, [R1+0x88] ;  /* 0x0000880001107983 */ /* 0x000ee20000300800 */
[----:B------:R-:W-:Y:S01]  /*f880*/  IMAD.U32 R5, RZ, RZ, UR14 ;  /* 0x0000000eff057e24 */ /* 0x000fe2000f8e00ff */
[----:B------:R-:W-:Y:S01]  /*f890*/  ULDC.64 UR6, c[0x0][0x650] ;  /* 0x0001940000067ab9 */ /* 0x000fe20000000a00 */
[----:B------:R-:W-:Y:S01]  /*f8a0*/  ISETP.GT.U32.AND P1, PT, R10, 0xa, PT ;  /* 0x0000000a0a00780c */ /* 0x000fe20003f24070 */
[----:B------:R-:W-:Y:S01]  /*f8b0*/  BSSY B1, `(.L_x_311) ;  /* 0x0000073000017945 */ /* 0x000fe20003800000 */
[----:B------:R-:W-:Y:S02]  /*f8c0*/  PLOP3.LUT P4, PT, PT, PT, UP0, 0x80, 0x0 ;  /* 0x000000000000781c */ /* 0x000fe40003f8f008 */
[----:B------:R-:W-:-:S02]  /*f8d0*/  ISETP.LT.U32.AND P1, PT, R5, 0xb, P1 ;  /* 0x0000000b0500780c */ /* 0x000fc40000f21070 */
[----:B------:R-:W-:Y:S01]  /*f8e0*/  PRMT R11, RZ, 0x7610, R11 ;  /* 0x00007610ff0b7816 */ /* 0x000fe2000000000b */
[----:B------:R-:W0:Y:S01]  /*f8f0*/  @P5 S2R R3, SR_CgaCtaId ;  /* 0x0000000000035919 */ /* 0x000e220000008800 */
[----:B------:R-:W-:-:S04]  /*f900*/  @P5 MOV R2, 0x400 ;  /* 0x0000040000025802 */ /* 0x000fc80000000f00 */
[----:B0-----:R-:W-:Y:S01]  /*f910*/  @P5 LEA R4, R3, R2, 0x18 ;  /* 0x0000000203045211 */ /* 0x001fe200078ec0ff */
[----:B------:R-:W-:-:S03]  /*f920*/  IMAD.WIDE.U32 R2, R10, -0x45d1745d, RZ ;  /* 0xba2e8ba30a027825 */ /* 0x000fc600078e00ff */
[----:B------:R0:W-:Y:S02]  /*f930*/  @P5 SYNCS.ARRIVE.TRANS64.A1T0 RZ, [R4+URZ+0xe8], RZ ;  /* 0x0000e8ff04ff59a7 */ /* 0x0001e4000810003f */
[----:B------:R-:W-:Y:S02]  /*f940*/  SHF.R.U32.HI R5, RZ, 0x3, R3 ;  /* 0x00000003ff057819 */ /* 0x000fe40000011603 */
[----:B------:R-:W-:Y:S02]  /*f950*/  SEL R3, RZ, 0x1, !P1 ;  /* 0x00000001ff037807 */ /* 0x000fe40004800000 */
[----:B------:R-:W-:Y:S01]  /*f960*/  PRMT R2, RZ, 0x7610, R2 ;  /* 0x00007610ff027816 */ /* 0x000fe20000000002 */
[----:B------:R-:W-:Y:S01]  /*f970*/  IMAD R10, R5, -0xb, R10 ;  /* 0xfffffff5050a7824 */ /* 0x000fe200078e020a */
[----:B------:R-:W-:Y:S01]  /*f980*/  LOP3.LUT R0, R0, R3, RZ, 0x3c, !PT ;  /* 0x0000000300007212 */ /* 0x000fe200078e3cff */
[----:B0-----:R-:W-:Y:S02]  /*f990*/  IMAD.MOV.U32 R4, RZ, RZ, -0x1 ;  /* 0xffffffffff047424 */ /* 0x001fe400078e00ff */
[----:B------:R-:W-:Y:S01]  /*f9a0*/  IMAD.MOV.U32 R3, RZ, RZ, -0x1 ;  /* 0xffffffffff037424 */ /* 0x000fe200078e00ff */
[----:B------:R-:W-:Y:S01]  /*f9b0*/  @P4 LOP3.LUT R0, R0, 0x1, R5, 0x78, !PT ;  /* 0x0000000100004812 */ /* 0x000fe200078e7805 */
[----:B------:R-:W-:Y:S01]  /*f9c0*/  IMAD.MOV.U32 R5, RZ, RZ, -0x1 ;  /* 0xffffffffff057424 */ /* 0x000fe200078e00ff */
[----:B---3--:R-:W-:-:S04]  /*f9d0*/  IADD3 R16, P5, R16, UR20, RZ ;  /* 0x0000001410107c10 */ /* 0x008fc8000ffbe0ff */
[----:B--2---:R-:W-:Y:S01]  /*f9e0*/  IADD3.X R17, R17, UR15, RZ, P5, !PT ;  /* 0x0000000f11117c10 */ /* 0x004fe2000affe4ff */
[----:B------:R0:W-:Y:S01]  /*f9f0*/  STL [R1+0x88], R16 ;  /* 0x0000881001007387 */ /* 0x0001e20000100800 */
[----:B------:R-:W-:-:S03]  /*fa00*/  ISETP.GE.U32.AND P1, PT, R16, UR6, PT ;  /* 0x0000000610007c0c */ /* 0x000fc6000bf26070 */
[----:B------:R0:W-:Y:S01]  /*fa10*/  STL [R1+0x84], R17 ;  /* 0x0000841101007387 */ /* 0x0001e20000100800 */
[----:B------:R-:W-:-:S03]  /*fa20*/  ISETP.GE.U32.AND.EX P1, PT, R17, UR7, PT, P1 ;  /* 0x0000000711007c0c */ /* 0x000fc6000bf26110 */
[----:B------:R0:W-:Y:S04]  /*fa30*/  STL [R1+0x8c], R5 ;  /* 0x00008c0501007387 */ /* 0x0001e80000100800 */
[----:B------:R0:W-:Y:S04]  /*fa40*/  STL [R1+0x90], R4 ;  /* 0x0000900401007387 */ /* 0x0001e80000100800 */
[----:B------:R0:W-:Y:S02]  /*fa50*/  STL [R1+0x7c], R3 ;  /* 0x00007c0301007387 */ /* 0x0001e40000100800 */
[----:B------:R-:W-:Y:S05]  /*fa60*/  @P1 BRA `(.L_x_312) ;  /* 0x00000004005c1947 */ /* 0x000fea0003800000 */
[----:B------:R-:W-:Y:S01]  /*fa70*/  ULDC.64 UR6, c[0x0][0x628] ;  /* 0x00018a0000067ab9 */ /* 0x000fe20000000a00 */
[----:B------:R-:W1:Y:S01]  /*fa80*/  S2R R13, SR_CTAID.X ;  /* 0x00000000000d7919 */ /* 0x000e620000002500 */
[----:B------:R-:W-:Y:S01]  /*fa90*/  ISETP.NE.U32.AND P1, PT, RZ, UR6, PT ;  /* 0x00000006ff007c0c */ /* 0x000fe2000bf25070 */
[----:B------:R-:W-:Y:S01]  /*faa0*/  ULDC UR8, c[0x0][0x630] ;  /* 0x00018c0000087ab9 */ /* 0x000fe20000000800 */
[----:B------:R-:W-:Y:S01]  /*fab0*/  IMAD.MOV.U32 R2, RZ, RZ, R16 ;  /* 0x000000ffff027224 */ /* 0x000fe200078e0010 */
[----:B------:R-:W2:Y:S01]  /*fac0*/  S2R R12, SR_CTAID.Y ;  /* 0x00000000000c7919 */ /* 0x000ea20000002600 */
[----:B------:R-:W-:Y:S01]  /*fad0*/  ISETP.NE.AND.EX P1, PT, RZ, UR7, PT, P1 ;  /* 0x00000007ff007c0c */ /* 0x000fe2000bf25310 */
[----:B0-----:R-:W-:-:S12]  /*fae0*/  IMAD.MOV.U32 R3, RZ, RZ, R17 ;  /* 0x000000ffff037224 */ /* 0x001fd800078e0011 */
[----:B------:R-:W-:Y:S05]  /*faf0*/  @!P1 BRA `(.L_x_313) ;  /* 0x0000000000289947 */ /* 0x000fea0003800000 */
[----:B------:R-:W-:Y:S02]  /*fb00*/  ULDC UR5, c[0x0][0x634] ;  /* 0x00018d0000057ab9 */ /* 0x000fe40000000800 */
[----:B------:R-:W-:-:S05]  /*fb10*/  IADD3 R7, P1, R16, UR5, RZ ;  /* 0x0000000510077c10 */ /* 0x000fca000ff3e0ff */
[----:B------:R-:W-:-:S04]  /*fb20*/  IMAD.X R15, RZ, RZ, R17, P1 ;  /* 0x000000ffff0f7224 */ /* 0x000fc800008e0611 */
[----:B------:R-:W-:-:S04]  /*fb30*/  IMAD.WIDE.U32 R4, R15, UR6, RZ ;  /* 0x000000060f047c25 */ /* 0x000fc8000f8e00ff */
[----:B------:R-:W-:-:S04]  /*fb40*/  IMAD.WIDE.U32 R4, P1, R7, UR7, R4 ;  /* 0x0000000707047c25 */ /* 0x000fc8000f820004 */
[----:B------:R-:W-:-:S04]  /*fb50*/  IMAD.WIDE.U32 R6, R7, UR6, RZ ;  /* 0x0000000607067c25 */ /* 0x000fc8000f8e00ff */
[----:B------:R-:W-:Y:S01]  /*fb60*/  IMAD.X R3, RZ, RZ, RZ, P1 ;  /* 0x000000ffff037224 */ /* 0x000fe200008e06ff */
[----:B------:R-:W-:Y:S01]  /*fb70*/  IADD3 RZ, P1, R7, R4, RZ ;  /* 0x0000000407ff7210 */ /* 0x000fe20007f3e0ff */
[----:B------:R-:W-:-:S04]  /*fb80*/  IMAD.MOV.U32 R2, RZ, RZ, R5 ;  /* 0x000000ffff027224 */ /* 0x000fc800078e0005 */
[----:B------:R-:W-:-:S08]  /*fb90*/  IMAD.WIDE.U32.X R2, R15, UR7, R2, P1 ;  /* 0x000000070f027c25 */ /* 0x000fd000088e0402 */
.L_x_313:
[--C-:B------:R-:W-:Y:S01]  /*fba0*/  SHF.R.U64 R6, R2, UR8, R3.reuse ;  /* 0x0000000802067c19 */ /* 0x100fe20008001203 */
[----:B------:R-:W-:Y:S01]  /*fbb0*/  ULDC.64 UR6, c[0x0][0x620] ;  /* 0x0001880000067ab9 */ /* 0x000fe20000000a00 */
[----:B------:R-:W-:Y:S01]  /*fbc0*/  SHF.R.U32.HI R2, RZ, UR8, R3 ;  /* 0x00000008ff027c19 */ /* 0x000fe20008011603 */
[----:B------:R-:W-:Y:S01]  /*fbd0*/  IMAD.MOV.U32 R3, RZ, RZ, R17 ;  /* 0x000000ffff037224 */ /* 0x000fe200078e0011 */
[----:B------:R-:W-:Y:S01]  /*fbe0*/  IADD3 R5, P1, RZ, -R6, RZ ;  /* 0x80000006ff057210 */ /* 0x000fe20007f3e0ff */
[----:B------:R-:W-:Y:S01]  /*fbf0*/  ULDC UR5, c[0x0][0x150] ;  /* 0x0000540000057ab9 */ /* 0x000fe20000000800 */
[----:B-1----:R-:W-:Y:S01]  /*fc00*/  I2FP.F32.U32 R7, R13 ;  /* 0x0000000d00077245 */ /* 0x002fe20000201000 */
[----:B------:R-:W0:Y:S01]  /*fc10*/  LDC R18, c[0x0][0x144] ;  /* 0x00005100ff127b82 */ /* 0x000e220000000800 */
[----:B------:R-:W-:Y:S01]  /*fc20*/  ULDC.64 UR8, c[0x0][0x640] ;  /* 0x0001900000087ab9 */ /* 0x000fe20000000a00 */
[----:B------:R-:W-:Y:S01]  /*fc30*/  IMAD.X R2, RZ, RZ, ~R2, P1 ;  /* 0x000000ffff027224 */ /* 0x000fe200008e0e02 */
[----:B------:R-:W-:-:S03]  /*fc40*/  ISETP.NE.U32.AND P1, PT, RZ, UR8, PT ;  /* 0x00000008ff007c0c */ /* 0x000fc6000bf25070 */
[----:B------:R-:W-:Y:S01]  /*fc50*/  IMAD R4, R2, UR6, RZ ;  /* 0x0000000602047c24 */ /* 0x000fe2000f8e02ff */
[----:B------:R-:W-:Y:S01]  /*fc60*/  ISETP.NE.AND.EX P1, PT, RZ, UR9, PT, P1 ;  /* 0x00000009ff007c0c */ /* 0x000fe2000bf25310 */
[----:B------:R-:W-:Y:S01]  /*fc70*/  IMAD.MOV.U32 R2, RZ, RZ, R16 ;  /* 0x000000ffff027224 */ /* 0x000fe200078e0010 */
[----:B------:R-:W1:Y:S03]  /*fc80*/  LDC R15, c[0x0][0x148] ;  /* 0x00005200ff0f7b82 */ /* 0x000e660000000800 */
[----:B------:R-:W-:Y:S01]  /*fc90*/  IMAD.WIDE.U32 R2, R5, UR6, R2 ;  /* 0x0000000605027c25 */ /* 0x000fe2000f8e0002 */
[----:B------:R-:W-:-:S03]  /*fca0*/  ULDC UR6, c[0x0][0x154] ;  /* 0x0000550000067ab9 */ /* 0x000fc60000000800 */
[----:B------:R-:W-:Y:S02]  /*fcb0*/  IMAD R5, R5, UR7, R4 ;  /* 0x0000000705057c24 */ /* 0x000fe4000f8e0204 */
[----:B------:R-:W-:Y:S01]  /*fcc0*/  FMUL R4, R7, UR5 ;  /* 0x0000000507047c20 */ /* 0x000fe20008400000 */
[----:B------:R-:W-:Y:S01]  /*fcd0*/  ULDC UR5, c[0x0][0x618] ;  /* 0x0001860000057ab9 */ /* 0x000fe20000000800 */
[----:B------:R-:W-:Y:S01]  /*fce0*/  ULDC UR7, c[0x0][0x608] ;  /* 0x0001820000077ab9 */ /* 0x000fe20000000800 */
[----:B------:R-:W-:-:S03]  /*fcf0*/  IMAD.IADD R3, R3, 0x1, R5 ;  /* 0x0000000103037824 */ /* 0x000fc600078e0205 */
[----:B------:R-:W3:Y:S02]  /*fd00*/  F2I.U32.TRUNC.NTZ R4, R4 ;  /* 0x0000000400047305 */ /* 0x000ee4000020f000 */
[----:B------:R-:W-:Y:S02]  /*fd10*/  SHF.R.U64 R7, R2, UR5, R3 ;  /* 0x0000000502077c19 */ /* 0x000fe40008001203 */
[----:B--2---:R-:W-:-:S05]  /*fd20*/  I2FP.F32.U32 R2, R12 ;  /* 0x0000000c00027245 */ /* 0x004fca0000201000 */
[----:B------:R-:W-:Y:S01]  /*fd30*/  FMUL R5, R2, UR6 ;  /* 0x0000000602057c20 */ /* 0x000fe20008400000 */
[----:B------:R-:W-:Y:S01]  /*fd40*/  SHF.R.U32.HI R2, RZ, UR5, R3 ;  /* 0x00000005ff027c19 */ /* 0x000fe20008011603 */
[----:B------:R-:W-:Y:S02]  /*fd50*/  ULDC UR5, c[0x0][0x658] ;  /* 0x0001960000057ab9 */ /* 0x000fe40000000800 */
[----:B------:R2:W4:Y:S01]  /*fd60*/  F2I.U32.TRUNC.NTZ R17, R5 ;  /* 0x0000000500117305 */ /* 0x000522000020f000 */
[--C-:B------:R-:W-:Y:S02]  /*fd70*/  SHF.R.U64 R16, R7, UR7, R2.reuse ;  /* 0x0000000707107c19 */ /* 0x100fe40008001202 */
[----:B------:R-:W-:Y:S01]  /*fd80*/  SHF.R.U32.HI R3, RZ, UR7, R2 ;  /* 0x00000007ff037c19 */ /* 0x000fe20008011602 */
[----:B---3--:R-:W-:-:S03]  /*fd90*/  IMAD.MOV R2, RZ, RZ, -R4 ;  /* 0x000000ffff027224 */ /* 0x008fc600078e0a04 */
[----:B------:R-:W-:Y:S01]  /*fda0*/  SHF.R.U64 R14, R16, UR5, R3 ;  /* 0x00000005100e7c19 */ /* 0x000fe20008001203 */
[----:B0-----:R-:W-:Y:S01]  /*fdb0*/  IMAD R18, R18, R2, R13 ;  /* 0x0000000212127224 */ /* 0x001fe200078e020d */
[----:B------:R-:W-:-:S03]  /*fdc0*/  SHF.R.U32.HI R4, RZ, UR5, R3 ;  /* 0x00000005ff047c19 */ /* 0x000fc60008011603 */
[----:B------:R-:W-:Y:S02]  /*fdd0*/  IMAD.MOV.U32 R2, RZ, RZ, R14 ;  /* 0x000000ffff027224 */ /* 0x000fe400078e000e */
[----:B------:R-:W-:Y:S01]  /*fde0*/  IMAD.MOV.U32 R3, RZ, RZ, R4 ;  /* 0x000000ffff037224 */ /* 0x000fe200078e0004 */
[----:B--2-4-:R-:W-:Y:S06]  /*fdf0*/  @!P1 BRA `(.L_x_314) ;  /* 0x0000000000289947 */ /* 0x014fec0003800000 */
[----:B------:R-:W-:Y:S02]  /*fe00*/  ULDC UR5, c[0x0][0x64c] ;  /* 0x0001930000057ab9 */ /* 0x000fe40000000800 */
[----:B------:R-:W-:-:S05]  /*fe10*/  IADD3 R3, P1, R14, UR5, RZ ;  /* 0x000000050e037c10 */ /* 0x000fca000ff3e0ff */
[----:B------:R-:W-:-:S04]  /*fe20*/  IMAD.X R13, RZ, RZ, R4, P1 ;  /* 0x000000ffff0d7224 */ /* 0x000fc800008e0604 */
[----:B------:R-:W-:-:S04]  /*fe30*/  IMAD.WIDE.U32 R4, R13, UR8, RZ ;  /* 0x000000080d047c25 */ /* 0x000fc8000f8e00ff */
[----:B------:R-:W-:-:S04]  /*fe40*/  IMAD.WIDE.U32 R4, P1, R3, UR9, R4 ;  /* 0x0000000903047c25 */ /* 0x000fc8000f820004 */
[----:B------:R-:W-:-:S04]  /*fe50*/  IMAD.WIDE.U32 R2, R3, UR8, RZ ;  /* 0x0000000803027c25 */ /* 0x000fc8000f8e00ff */
[----:B------:R-:W-:Y:S01]  /*fe60*/  IMAD.MOV.U32 R2, RZ, RZ, R5 ;  /* 0x000000ffff027224 */ /* 0x000fe200078e0005 */
[----:B------:R-:W-:Y:S01]  /*fe70*/  IADD3 RZ, P4, R3, R4, RZ ;  /* 0x0000000403ff7210 */ /* 0x000fe20007f9e0ff */
[----:B------:R-:W-:-:S04]  /*fe80*/  IMAD.X R3, RZ, RZ, RZ, P1 ;  /* 0x000000ffff037224 */ /* 0x000fc800008e06ff */
[----:B------:R-:W-:-:S08]  /*fe90*/  IMAD.WIDE.U32.X R2, R13, UR9, R2, P4 ;  /* 0x000000090d027c25 */ /* 0x000fd0000a0e0402 */
.L_x_314:
[----:B------:R-:W-:Y:S01]  /*fea0*/  ULDC UR5, c[0x0][0x648] ;  /* 0x0001920000057ab9 */ /* 0x000fe20000000800 */
[----:B------:R-:W-:Y:S01]  /*feb0*/  LOP3.LUT R16, R16, UR19, RZ, 0xc0, !PT ;  /* 0x0000001310107c12 */ /* 0x000fe2000f8ec0ff */
[----:B------:R-:W-:Y:S01]  /*fec0*/  IMAD.MOV R17, RZ, RZ, -R17 ;  /* 0x000000ffff117224 */ /* 0x000fe200078e0a11 */
[----:B------:R-:W-:Y:S01]  /*fed0*/  SHF.R.U64 R3, R2, UR5, R3 ;  /* 0x0000000502037c19 */ /* 0x000fe20008001203 */
[----:B------:R-:W-:Y:S01]  /*fee0*/  ULDC UR5, c[0x0][0x638] ;  /* 0x00018e0000057ab9 */ /* 0x000fe20000000800 */
[----:B------:R-:W-:Y:S01]  /*fef0*/  LOP3.LUT R7, R7, UR4, RZ, 0xc0, !PT ;  /* 0x0000000407077c12 */ /* 0x000fe2000f8ec0ff */
[----:B-1----:R-:W-:Y:S01]  /*ff00*/  @P2 IMAD R18, R15, R17, R12 ;  /* 0x000000110f122224 */ /* 0x002fe200078e020c */
[----:B------:R-:W-:Y:S01]  /*ff10*/  ULDC UR6, c[0x0][0x610] ;  /* 0x0001840000067ab9 */ /* 0x000fe20000000800 */
[----:B------:R-:W-:Y:S02]  /*ff20*/  IMAD.MOV R5, RZ, RZ, -R3 ;  /* 0x000000ffff057224 */ /* 0x000fe400078e0a03 */
[----:B------:R-:W-:-:S02]  /*ff30*/  IMAD R3, R3, UR22, R16 ;  /* 0x0000001603037c24 */ /* 0x000fc4000f8e0210 */
[----:B------:R-:W-:Y:S01]  /*ff40*/  IMAD R14, R5, UR5, R14 ;  /* 0x00000005050e7c24 */ /* 0x000fe2000f8e020e */
[----:B------:R-:W-:Y:S01]  /*ff50*/  ULDC UR5, c[0x0][0x600] ;  /* 0x0001800000057ab9 */ /* 0x000fe20000000800 */
[----:B------:R-:W-:Y:S02]  /*ff60*/  IMAD R3, R3, UR6, R18 ;  /* 0x0000000603037c24 */ /* 0x000fe4000f8e0212 */
[----:B------:R-:W-:Y:S02]  /*ff70*/  IMAD R14, R14, UR5, R7 ;  /* 0x000000050e0e7c24 */ /* 0x000fe4000f8e0207 */
[----:B------:R-:W-:-:S03]  /*ff80*/  IMAD.MOV.U32 R2, RZ, RZ, 0x1 ;  /* 0x00000001ff027424 */ /* 0x000fc600078e00ff */
[----:B------:R-:W-:Y:S02]  /*ff90*/  SEL R4, R14, R3, !P2 ;  /* 0x000000030e047207 */ /* 0x000fe40005000000 */
[----:B------:R-:W-:-:S03]  /*ffa0*/  SEL R3, R3, R14, !P2 ;  /* 0x0000000e03037207 */ /* 0x000fc60005000000 */
[----:B------:R1:W-:Y:S04]  /*ffb0*/  STL [R1+0x90], R4 ;  /* 0x0000900401007387 */ /* 0x0003e80000100800 */
[----:B------:R1:W-:Y:S04]  /*ffc0*/  STL [R1+0x7c], R6 ;  /* 0x00007c0601007387 */ /* 0x0003e80000100800 */
[----:B------:R1:W-:Y:S02]  /*ffd0*/  STL [R1+0x8c], R3 ;  /* 0x00008c0301007387 */ /* 0x0003e40000100800 */
.L_x_312:
[----:B------:R-:W-:Y:S05]  /*ffe0*/  BSYNC B1 ;  /* 0x0000000000017941 */ /* 0x000fea0003800000 */
.L_x_311:
[----:B------:R-:W-:-:S13]  /*fff0*/  LOP3.LUT P1, RZ, R2, 0xff, RZ, 0xc0, !PT ;  /* 0x000000ff02ff7812 */ /* 0x000fda000782c0ff */
[----:B------:R-:W-:Y:S05]  /*10000*/  @P1 BRA `(.L_x_315) ;  /* 0xfffffff400001947 */ /* 0x000fea000383ffff */
[----:B------:R-:W-:Y:S05]  /*10010*/  BSYNC B0 ;  /* 0x0000000000007941 */ /* 0x000fea0003800000 */
.L_x_303:
[----:B------:R-:W-:-:S03]  /*10020*/  UMOV UR5, 0xffffffff ;  /* 0xffffffff00057882 */ /* 0x000fc60000000000 */
[----:B------:R-:W-:Y:S05]  /*10030*/  BRA.DIV UR5, `(.L_x_316) ;  /* 0x0000000a05547947 */ /* 0x000fea000b800000 */
[----:B------:R-:W-:-:S13]  /*10040*/  ELECT P0, URZ, PT ;  /* 0x00000000003f782f */ /* 0x000fda0003800000 */
.L_x_339:
[----:B------:R-:W-:Y:S04]  /*10050*/  BSSY B0, `(.L_x_317) ;  /* 0x000006b000007945 */ /* 0x000fe80003800000 */
[----:B------:R-:W-:Y:S05]  /*10060*/  @!P0 BRA `(.L_x_318) ;  /* 0x0000000400a48947 */ /* 0x000fea0003800000 */
[----:B------:R-:W-:-:S04]  /*10070*/  ULOP3.LUT UR5, UR13, 0x2, URZ, 0xfc, !UPT ;  /* 0x000000020d057892 */ /* 0x000fc8000f8efc3f */
[----:B------:R-:W-:-:S06]  /*10080*/  UISETP.NE.AND UP0, UPT, UR5, 0x3, UPT ;  /* 0x000000030500788c */ /* 0x000fcc000bf05270 */
[----:B------:R-:W-:-:S13]  /*10090*/  PLOP3.LUT P0, PT, PT, PT, UP0, 0x80, 0x0 ;  /* 0x000000000000781c */ /* 0x000fda0003f0f008 */
[----:B------:R-:W-:Y:S05]  /*100a0*/  @!P0 BRA `(.L_x_319) ;  /* 0x0000000000048947 */ /* 0x000fea0003800000 */
[----:B------:R-:W-:Y:S01]  /*100b0*/  BPT.TRAP 0x1 ;  /* 0x000000040000795c */ /* 0x000fe20000300000 */
.L_x_319:
[----:B01----:R-:W0:Y:S01]  /*100c0*/  S2R R3, SR_CgaCtaId ;  /* 0x0000000000037919 */ /* 0x003e220000008800 */
[----:B------:R-:W-:-:S04]  /*100d0*/  MOV R2, 0x400 ;  /* 0x0000040000027802 */ /* 0x000fc80000000f00 */
[----:B0-----:R-:W-:Y:S02]  /*100e0*/  LEA R3, R3, R2, 0x18 ;  /* 0x0000000203037211 */ /* 0x001fe400078ec0ff */
[----:B------:R-:W-:-:S03]  /*100f0*/  SHF.L.U32 R2, R0, 0x1f, RZ ;  /* 0x0000001f00027819 */ /* 0x000fc600000006ff */
[----:B------:R-:W-:-:S04]  /*10100*/  VIADD R3, R3, 0x58 ;  /* 0x0000005803037836 */ /* 0x000fc80000000000 */
[C---:B------:R-:W-:Y:S02]  /*10110*/  IMAD R7, R10.reuse, 0x8, R3 ;  /* 0x000000080a077824 */ /* 0x040fe400078e0203 */
[----:B------:R-:W-:Y:S02]  /*10120*/  VIADD R10, R10, 0x1 ;  /* 0x000000010a0a7836 */ /* 0x000fe40000000000 */
[----:B------:R-:W0:Y:S03]  /*10130*/  SYNCS.PHASECHK.TRANS64.TRYWAIT P0, [R7+URZ], R2 ;  /* 0x00000002070075a7 */ /* 0x000e26000800017f */
[----:B------:R-:W-:-:S04]  /*10140*/  ISETP.NE.AND P1, PT, R10, 0xb, PT ;  /* 0x0000000b0a00780c */ /* 0x000fc80003f25270 */
[----:B------:R-:W-:Y:S02]  /*10150*/  SEL R5, RZ, 0x1, P1 ;  /* 0x00000001ff057807 */ /* 0x000fe40000800000 */
[----:B------:R-:W-:Y:S02]  /*10160*/  SEL R10, R10, RZ, P1 ;  /* 0x000000ff0a0a7207 */ /* 0x000fe40000800000 */
[----:B------:R-:W-:-:S03]  /*10170*/  LOP3.LUT R5, R0, R5, RZ, 0x3c, !PT ;  /* 0x0000000500057212 */ /* 0x000fc600078e3cff */
[----:B------:R-:W-:Y:S01]  /*10180*/  IMAD R9, R10, 0x8, R3 ;  /* 0x000000080a097824 */ /* 0x000fe200078e0203 */
[----:B------:R-:W-:Y:S01]  /*10190*/  SHF.L.U32 R4, R5, 0x1f, RZ ;  /* 0x0000001f05047819 */ /* 0x000fe200000006ff */
[----:B0-----:R-:W-:Y:S06]  /*101a0*/  @!P0 BRA `(.L_x_320) ;  /* 0x00000008001c8947 */ /* 0x001fec0003800000 */
.L_x_340:
[----:B------:R-:W1:Y:S01]  /*101b0*/  SYNCS.PHASECHK.TRANS64.TRYWAIT P0, [R9+URZ], R4 ;  /* 0x00000004090075a7 */ /* 0x000e62000800017f */
[----:B------:R-:W-:-:S05]  /*101c0*/  VIADD R0, R10, 0x1 ;  /* 0x000000010a007836 */ /* 0x000fca0000000000 */
[----:B------:R-:W-:-:S04]  /*101d0*/  ISETP.NE.AND P1, PT, R0, 0xb, PT ;  /* 0x0000000b0000780c */ /* 0x000fc80003f25270 */
[----:B0-----:R-:W-:Y:S02]  /*101e0*/  SEL R2, RZ, 0x1, P1 ;  /* 0x00000001ff027807 */ /* 0x001fe40000800000 */
[----:B------:R-:W-:Y:S02]  /*101f0*/  SEL R0, R0, RZ, P1 ;  /* 0x000000ff00007207 */ /* 0x000fe40000800000 */
[----:B------:R-:W-:-:S03]  /*10200*/  LOP3.LUT R7, R5, R2, RZ, 0x3c, !PT ;  /* 0x0000000205077212 */ /* 0x000fc600078e3cff */
[----:B------:R-:W-:Y:S01]  /*10210*/  IMAD R6, R0, 0x8, R3 ;  /* 0x0000000800067824 */ /* 0x000fe200078e0203 */
[----:B------:R-:W-:Y:S01]  /*10220*/  SHF.L.U32 R5, R7, 0x1f, RZ ;  /* 0x0000001f07057819 */ /* 0x000fe200000006ff */
[----:B-1----:R-:W-:Y:S06]  /*10230*/  @!P0 BRA `(.L_x_321) ;  /* 0x00000008000c8947 */ /* 0x002fec0003800000 */
.L_x_341:
[----:B------:R-:W1:Y:S01]  /*10240*/  SYNCS.PHASECHK.TRANS64.TRYWAIT P0, [R6+URZ], R5 ;  /* 0x00000005060075a7 */ /* 0x000e62000800017f */
[----:B------:R-:W-:-:S05]  /*10250*/  VIADD R0, R0, 0x1 ;  /* 0x0000000100007836 */ /* 0x000fca0000000000 */
[----:B------:R-:W-:-:S04]  /*10260*/  ISETP.NE.AND P1, PT, R0, 0xb, PT ;  /* 0x0000000b0000780c */ /* 0x000fc80003f25270 */
[----:B------:R-:W-:Y:S02]  /*10270*/  SEL R2, RZ, 0x1, P1 ;  /* 0x00000001ff027807 */ /* 0x000fe40000800000 */
[----:B------:R-:W-:Y:S02]  /*10280*/  SEL R0, R0, RZ, P1 ;  /* 0x000000ff00007207 */ /* 0x000fe40000800000 */
[----:B------:R-:W-:-:S03]  /*10290*/  LOP3.LUT R7, R7, R2, RZ, 0x3c, !PT ;  /* 0x0000000207077212 */ /* 0x000fc600078e3cff */
[----:B0-----:R-:W-:Y:S01]  /*102a0*/  IMAD R9, R0, 0x8, R3 ;  /* 0x0000000800097824 */ /* 0x001fe200078e0203 */
[----:B------:R-:W-:Y:S01]  /*102b0*/  SHF.L.U32 R4, R7, 0x1f, RZ ;  /* 0x0000001f07047819 */ /* 0x000fe200000006ff */
[----:B-1----:R-:W-:Y:S06]  /*102c0*/  @!P0 BRA `(.L_x_322) ;  /* 0x0000000400fc8947 */ /* 0x002fec0003800000 */
.L_x_342:
        /* <DEDUP_REMOVED lines=9> */
.L_x_343:
        /* <DEDUP_REMOVED lines=9> */
.L_x_344:
        /* <DEDUP_REMOVED lines=9> */
.L_x_345:
        /* <DEDUP_REMOVED lines=9> */
.L_x_346:
        /* <DEDUP_REMOVED lines=9> */
.L_x_347:
        /* <DEDUP_REMOVED lines=9> */
.L_x_348:
[----:B------:R-:W1:Y:S01]  /*10630*/  SYNCS.PHASECHK.TRANS64.TRYWAIT P0, [R9+URZ], R4 ;  /* 0x00000004090075a7 */ /* 0x000e62000800017f */
[----:B------:R-:W-:-:S05]  /*10640*/  VIADD R0, R0, 0x1 ;  /* 0x0000000100007836 */ /* 0x000fca0000000000 */
[----:B------:R-:W-:-:S04]  /*10650*/  ISETP.NE.AND P1, PT, R0, 0xb, PT ;  /* 0x0000000b0000780c */ /* 0x000fc80003f25270 */
[----:B------:R-:W-:Y:S02]  /*10660*/  SEL R2, RZ, 0x1, P1 ;  /* 0x00000001ff027807 */ /* 0x000fe40000800000 */
[----:B------:R-:W-:Y:S02]  /*10670*/  SEL R0, R0, RZ, P1 ;  /* 0x000000ff00007207 */ /* 0x000fe40000800000 */
[----:B------:R-:W-:Y:S01]  /*10680*/  LOP3.LUT R2, R7, R2, RZ, 0x3c, !PT ;  /* 0x0000000207027212 */ /* 0x000fe200078e3cff */
[----:B-1----:R-:W-:Y:S06]  /*10690*/  @!P0 BRA `(.L_x_329) ;  /* 0x0000000400948947 */ /* 0x002fec0003800000 */
.L_x_349:
[----:B------:R-:W-:Y:S01]  /*106a0*/  IMAD R3, R0, 0x8, R3 ;  /* 0x0000000800037824 */ /* 0x000fe200078e0203 */
[----:B------:R-:W-:-:S07]  /*106b0*/  SHF.L.U32 R0, R2, 0x1f, RZ ;  /* 0x0000001f02007819 */ /* 0x000fce00000006ff */
.L_x_330:
[----:B--2---:R2:W3:Y:S02]  /*106c0*/  SYNCS.PHASECHK.TRANS64.TRYWAIT P0, [R3+URZ], R0 ;  /* 0x00000000030075a7 */ /* 0x0044e4000800017f */
[----:B---3--:R-:W-:Y:S05]  /*106d0*/  @!P0 NANOSLEEP.SYNCS 0x989680 ;  /* 0x009896800000895d */ /* 0x008fea0003900000 */
[----:B------:R-:W3:Y:S02]  /*106e0*/  @!P0 SYNCS.PHASECHK.TRANS64 P0, [R3+URZ], R0 ;  /* 0x00000000030085a7 */ /* 0x000ee4000800007f */
[----:B---3--:R-:W-:Y:S05]  /*106f0*/  @!P0 BRA `(.L_x_330) ;  /* 0xfffffffc00f08947 */ /* 0x008fea000383ffff */
.L_x_318:
[----:B------:R-:W-:Y:S05]  /*10700*/  BSYNC B0 ;  /* 0x0000000000007941 */ /* 0x000fea0003800000 */
.L_x_317:
[----:B------:R-:W-:Y:S05]  /*10710*/  EXIT ;  /* 0x000000000000794d */ /* 0x000fea0003800000 */
.L_x_20:
[----:B----4-:R-:W-:-:S04]  /*10720*/  IMAD.U32 R3, RZ, RZ, UR17 ;  /* 0x00000011ff037e24 */ /* 0x010fc8000f8e00ff */
[----:B------:R4:W0:Y:S03]  /*10730*/  SYNCS.PHASECHK.TRANS64.TRYWAIT P0, [R3+URZ+-0x8], R0 ;  /* 0xfffff800030075a7 */ /* 0x000826000800017f */
[----:B0-----:R-:W-:Y:S05]  /*10740*/  @!P0 NANOSLEEP.SYNCS 0x989680 ;  /* 0x009896800000895d */ /* 0x001fea0003900000 */
[----:B------:R-:W0:Y:S02]  /*10750*/  @!P0 SYNCS.PHASECHK.TRANS64 P0, [R3+URZ+-0x8], R0 ;  /* 0xfffff800030085a7 */ /* 0x000e24000800007f */
[----:B0-----:R-:W-:Y:S05]  /*10760*/  @!P0 BRA `(.L_x_20) ;  /* 0xfffffffc00ec8947 */ /* 0x001fea000383ffff */
[----:B------:R-:W-:Y:S05]  /*10770*/  BRA `(.L_x_331) ;  /* 0xffffff1000707947 */ /* 0x000fea000383ffff */
.L_x_25:
[----:B-1----:R-:W-:-:S04]  /*10780*/  IMAD.U32 R3, RZ, RZ, UR6 ;  /* 0x00000006ff037e24 */ /* 0x002fc8000f8e00ff */
[----:B------:R1:W2:Y:S03]  /*10790*/  SYNCS.PHASECHK.TRANS64.TRYWAIT P0, [R3+URZ], R0 ;  /* 0x00000000030075a7 */ /* 0x0002a6000800017f */
[----:B--2---:R-:W-:Y:S05]  /*107a0*/  @!P0 NANOSLEEP.SYNCS 0x989680 ;  /* 0x009896800000895d */ /* 0x004fea0003900000 */
[----:B------:R-:W2:Y:S02]  /*107b0*/  @!P0 SYNCS.PHASECHK.TRANS64 P0, [R3+URZ], R0 ;  /* 0x00000000030085a7 */ /* 0x000ea4000800007f */
[----:B--2---:R-:W-:Y:S05]  /*107c0*/  @!P0 BRA `(.L_x_25) ;  /* 0xfffffffc00ec8947 */ /* 0x004fea000383ffff */
[----:B------:R-:W-:Y:S05]  /*107d0*/  BRA `(.L_x_24) ;  /* 0xffffff1800dc7947 */ /* 0x000fea000383ffff */
.L_x_31:
[----:B-----5:R1:W-:Y:S02]  /*107e0*/  STL [R1+0xa4], R0 ;  /* 0x0000a40001007387 */ /* 0x0203e40000100800 */
[----:B-1----:R-:W-:-:S04]  /*107f0*/  IMAD.U32 R0, RZ, RZ, UR9 ;  /* 0x00000009ff007e24 */ /* 0x002fc8000f8e00ff */
[----:B------:R1:W3:Y:S03]  /*10800*/  SYNCS.PHASECHK.TRANS64.TRYWAIT P0, [R0+URZ], R229 ;  /* 0x000000e5000075a7 */ /* 0x0002e6000800017f */
[----:B---3--:R-:W-:Y:S05]  /*10810*/  @!P0 NANOSLEEP.SYNCS 0x989680 ;  /* 0x009896800000895d */ /* 0x008fea0003900000 */
[----:B------:R1:W3:Y:S02]  /*10820*/  @!P0 SYNCS.PHASECHK.TRANS64 P0, [R0+URZ], R229 ;  /* 0x000000e5000085a7 */ /* 0x0002e4000800007f */
[----:B-1----:R1:W5:Y:S02]  /*10830*/  LDL.LU R0, [R1+0xa4] ;  /* 0x0000a40001007983 */ /* 0x0023640000300800 */
[----:B-1-3--:R-:W-:Y:S05]  /*10840*/  @!P0 BRA `(.L_x_31) ;  /* 0xfffffffc00e48947 */ /* 0x00afea000383ffff */
[----:B------:R-:W-:Y:S05]  /*10850*/  BRA `(.L_x_30) ;  /* 0xffffff2c00447947 */ /* 0x000fea000383ffff */
.L_x_39:
[----:B0-----:R-:W-:-:S04]  /*10860*/  IMAD.U32 R25, RZ, RZ, UR17 ;  /* 0x00000011ff197e24 */ /* 0x001fc8000f8e00ff */
[----:B------:R0:W3:Y:S03]  /*10870*/  SYNCS.PHASECHK.TRANS64.TRYWAIT P0, [R25+URZ+0x8], R24 ;  /* 0x00000818190075a7 */ /* 0x0000e6000800017f */
[----:B---3--:R-:W-:Y:S05]  /*10880*/  @!P0 NANOSLEEP.SYNCS 0x989680 ;  /* 0x009896800000895d */ /* 0x008fea0003900000 */
[----:B------:R-:W3:Y:S02]  /*10890*/  @!P0 SYNCS.PHASECHK.TRANS64 P0, [R25+URZ+0x8], R24 ;  /* 0x00000818190085a7 */ /* 0x000ee4000800007f */
[----:B---3--:R-:W-:Y:S05]  /*108a0*/  @!P0 BRA `(.L_x_39) ;  /* 0xfffffffc00ec8947 */ /* 0x008fea000383ffff */
[----:B------:R-:W-:Y:S05]  /*108b0*/  BRA `(.L_x_332) ;  /* 0xffffff50005c7947 */ /* 0x000fea000383ffff */
.L_x_304:
[----:B------:R-:W-:Y:S01]  /*108c0*/  BSSY B1, `(.L_x_333) ;  /* 0x0000006000017945 */ /* 0x000fe20003800000 */
[----:B------:R-:W-:-:S07]  /*108d0*/  IMAD.MOV.U32 R2, RZ, RZ, -0x1 ;  /* 0xffffffffff027424 */ /* 0x000fce00078e00ff */
[----:B------:R-:W-:Y:S05]  /*108e0*/  WARPSYNC.COLLECTIVE R2, `(.L_x_334) ;  /* 0x00000000020c7348 */ /* 0x000fea0003c00000 */
[----:B------:R-:W-:Y:S02]  /*108f0*/  ELECT P1, UR62, PT ;  /* 0x00000000003e782f */ /* 0x000fe40003820000 */
[----:B------:R-:W-:Y:S01]  /*10900*/  MOV R2, UR62 ;  /* 0x0000003e00027c02 */ /* 0x000fe20008000f00 */
[----:B------:R-:W-:Y:S10]  /*10910*/  ENDCOLLECTIVE ;  /* 0x000000000000791b */ /* 0x000ff40003800000 */
.L_x_334:
[----:B------:R-:W-:Y:S05]  /*10920*/  BSYNC B1 ;  /* 0x0000000000017941 */ /* 0x000fea0003800000 */
.L_x_333:
[----:B------:R-:W-:Y:S05]  /*10930*/  BRA `(.L_x_335) ;  /* 0xffffffe800c07947 */ /* 0x000fea000383ffff */
.L_x_307:
[----:B-1----:R1:W2:Y:S02]  /*10940*/  SYNCS.PHASECHK.TRANS64.TRYWAIT P1, [R13+URZ+0x58], R4 ;  /* 0x000058040d0075a7 */ /* 0x0022a4000802017f */
[----:B--2---:R-:W-:Y:S05]  /*10950*/  @!P1 NANOSLEEP.SYNCS 0x989680 ;  /* 0x009896800000995d */ /* 0x004fea0003900000 */
[----:B------:R-:W2:Y:S02]  /*10960*/  @!P1 SYNCS.PHASECHK.TRANS64 P1, [R13+URZ+0x58], R4 ;  /* 0x000058040d0095a7 */ /* 0x000ea4000802007f */
[----:B--2---:R-:W-:Y:S05]  /*10970*/  @!P1 BRA `(.L_x_307) ;  /* 0xfffffffc00f09947 */ /* 0x004fea000383ffff */
[----:B------:R-:W-:Y:S05]  /*10980*/  BRA `(.L_x_336) ;  /* 0xffffffe800fc7947 */ /* 0x000fea000383ffff */
.L_x_316:
[----:B------:R-:W-:Y:S01]  /*10990*/  BSSY B0, `(.L_x_337) ;  /* 0x0000006000007945 */ /* 0x000fe20003800000 */
[----:B------:R-:W-:-:S07]  /*109a0*/  IMAD.MOV.U32 R2, RZ, RZ, -0x1 ;  /* 0xffffffffff027424 */ /* 0x000fce00078e00ff */
[----:B01----:R-:W-:Y:S05]  /*109b0*/  WARPSYNC.COLLECTIVE R2, `(.L_x_338) ;  /* 0x00000000020c7348 */ /* 0x003fea0003c00000 */
[----:B------:R-:W-:Y:S02]  /*109c0*/  ELECT P1, UR62, PT ;  /* 0x00000000003e782f */ /* 0x000fe40003820000 */
[----:B------:R-:W-:Y:S01]  /*109d0*/  MOV R2, UR62 ;  /* 0x0000003e00027c02 */ /* 0x000fe20008000f00 */
[----:B01----:R-:W-:Y:S10]  /*109e0*/  ENDCOLLECTIVE ;  /* 0x000000000000791b */ /* 0x003ff40003800000 */
.L_x_338:
[----:B------:R-:W-:Y:S05]  /*109f0*/  BSYNC B0 ;  /* 0x0000000000007941 */ /* 0x000fea0003800000 */
.L_x_337:
[----:B------:R-:W-:Y:S01]  /*10a00*/  PLOP3.LUT P0, PT, P1, PT, PT, 0x80, 0x0 ;  /* 0x000000000000781c */ /* 0x000fe20000f0f070 */
[----:B------:R-:W-:-:S12]  /*10a10*/  BRA `(.L_x_339) ;  /* 0xfffffff4008c7947 */ /* 0x000fd8000383ffff */
.L_x_320:
[----:B0-----:R0:W1:Y:S02]  /*10a20*/  SYNCS.PHASECHK.TRANS64.TRYWAIT P0, [R7+URZ], R2 ;  /* 0x00000002070075a7 */ /* 0x001064000800017f */
[----:B-1----:R-:W-:Y:S05]  /*10a30*/  @!P0 NANOSLEEP.SYNCS 0x989680 ;  /* 0x009896800000895d */ /* 0x002fea0003900000 */
[----:B------:R-:W1:Y:S02]  /*10a40*/  @!P0 SYNCS.PHASECHK.TRANS64 P0, [R7+URZ], R2 ;  /* 0x00000002070085a7 */ /* 0x000e64000800007f */
[----:B-1----:R-:W-:Y:S05]  /*10a50*/  @!P0 BRA `(.L_x_320) ;  /* 0xfffffffc00f08947 */ /* 0x002fea000383ffff */
[----:B------:R-:W-:Y:S05]  /*10a60*/  BRA `(.L_x_340) ;  /* 0xfffffff400d07947 */ /* 0x000fea000383ffff */
.L_x_321:
[----:B0-----:R0:W1:Y:S02]  /*10a70*/  SYNCS.PHASECHK.TRANS64.TRYWAIT P0, [R9+URZ], R4 ;  /* 0x00000004090075a7 */ /* 0x001064000800017f */
[----:B-1----:R-:W-:Y:S05]  /*10a80*/  @!P0 NANOSLEEP.SYNCS 0x989680 ;  /* 0x009896800000895d */ /* 0x002fea0003900000 */
[----:B------:R-:W1:Y:S02]  /*10a90*/  @!P0 SYNCS.PHASECHK.TRANS64 P0, [R9+URZ], R4 ;  /* 0x00000004090085a7 */ /* 0x000e64000800007f */
[----:B-1----:R-:W-:Y:S05]  /*10aa0*/  @!P0 BRA `(.L_x_321) ;  /* 0xfffffffc00f08947 */ /* 0x002fea000383ffff */
[----:B------:R-:W-:Y:S05]  /*10ab0*/  BRA `(.L_x_341) ;  /* 0xfffffff400e07947 */ /* 0x000fea000383ffff */
.L_x_322:
[----:B0-----:R0:W1:Y:S02]  /*10ac0*/  SYNCS.PHASECHK.TRANS64.TRYWAIT P0, [R6+URZ], R5 ;  /* 0x00000005060075a7 */ /* 0x001064000800017f */
[----:B-1----:R-:W-:Y:S05]  /*10ad0*/  @!P0 NANOSLEEP.SYNCS 0x989680 ;  /* 0x009896800000895d */ /* 0x002fea0003900000 */
[----:B------:R-:W1:Y:S02]  /*10ae0*/  @!P0 SYNCS.PHASECHK.TRANS64 P0, [R6+URZ], R5 ;  /* 0x00000005060085a7 */ /* 0x000e64000800007f */
[----:B-1----:R-:W-:Y:S05]  /*10af0*/  @!P0 BRA `(.L_x_322) ;  /* 0xfffffffc00f08947 */ /* 0x002fea000383ffff */
[----:B------:R-:W-:Y:S05]  /*10b00*/  BRA `(.L_x_342) ;  /* 0xfffffff400f07947 */ /* 0x000fea000383ffff */
.L_x_323:
[----:B0-----:R0:W1:Y:S02]  /*10b10*/  SYNCS.PHASECHK.TRANS64.TRYWAIT P0, [R9+URZ], R4 ;  /* 0x00000004090075a7 */ /* 0x001064000800017f */
[----:B-1----:R-:W-:Y:S05]  /*10b20*/  @!P0 NANOSLEEP.SYNCS 0x989680 ;  /* 0x009896800000895d */ /* 0x002fea0003900000 */
[----:B------:R-:W1:Y:S02]  /*10b30*/  @!P0 SYNCS.PHASECHK.TRANS64 P0, [R9+URZ], R4 ;  /* 0x00000004090085a7 */ /* 0x000e64000800007f */
[----:B-1----:R-:W-:Y:S05]  /*10b40*/  @!P0 BRA `(.L_x_323) ;  /* 0xfffffffc00f08947 */ /* 0x002fea000383ffff */
[----:B------:R-:W-:Y:S05]  /*10b50*/  BRA `(.L_x_343) ;  /* 0xfffffff800007947 */ /* 0x000fea000383ffff */
.L_x_324:
[----:B0-----:R0:W1:Y:S02]  /*10b60*/  SYNCS.PHASECHK.TRANS64.TRYWAIT P0, [R6+URZ], R5 ;  /* 0x00000005060075a7 */ /* 0x001064000800017f */
[----:B-1----:R-:W-:Y:S05]  /*10b70*/  @!P0 NANOSLEEP.SYNCS 0x989680 ;  /* 0x009896800000895d */ /* 0x002fea0003900000 */
[----:B------:R-:W1:Y:S02]  /*10b80*/  @!P0 SYNCS.PHASECHK.TRANS64 P0, [R6+URZ], R5 ;  /* 0x00000005060085a7 */ /* 0x000e64000800007f */
[----:B-1----:R-:W-:Y:S05]  /*10b90*/  @!P0 BRA `(.L_x_324) ;  /* 0xfffffffc00f08947 */ /* 0x002fea000383ffff */
[----:B------:R-:W-:Y:S05]  /*10ba0*/  BRA `(.L_x_344) ;  /* 0xfffffff800107947 */ /* 0x000fea000383ffff */
.L_x_325:
[----:B0-----:R0:W1:Y:S02]  /*10bb0*/  SYNCS.PHASECHK.TRANS64.TRYWAIT P0, [R9+URZ], R4 ;  /* 0x00000004090075a7 */ /* 0x001064000800017f */
[----:B-1----:R-:W-:Y:S05]  /*10bc0*/  @!P0 NANOSLEEP.SYNCS 0x989680 ;  /* 0x009896800000895d */ /* 0x002fea0003900000 */
[----:B------:R-:W1:Y:S02]  /*10bd0*/  @!P0 SYNCS.PHASECHK.TRANS64 P0, [R9+URZ], R4 ;  /* 0x00000004090085a7 */ /* 0x000e64000800007f */
[----:B-1----:R-:W-:Y:S05]  /*10be0*/  @!P0 BRA `(.L_x_325) ;  /* 0xfffffffc00f08947 */ /* 0x002fea000383ffff */
[----:B------:R-:W-:Y:S05]  /*10bf0*/  BRA `(.L_x_345) ;  /* 0xfffffff800207947 */ /* 0x000fea000383ffff */
.L_x_326:
[----:B0-----:R0:W1:Y:S02]  /*10c00*/  SYNCS.PHASECHK.TRANS64.TRYWAIT P0, [R6+URZ], R5 ;  /* 0x00000005060075a7 */ /* 0x001064000800017f */
[----:B-1----:R-:W-:Y:S05]  /*10c10*/  @!P0 NANOSLEEP.SYNCS 0x989680 ;  /* 0x009896800000895d */ /* 0x002fea0003900000 */
[----:B------:R-:W1:Y:S02]  /*10c20*/  @!P0 SYNCS.PHASECHK.TRANS64 P0, [R6+URZ], R5 ;  /* 0x00000005060085a7 */ /* 0x000e64000800007f */
[----:B-1----:R-:W-:Y:S05]  /*10c30*/  @!P0 BRA `(.L_x_326) ;  /* 0xfffffffc00f08947 */ /* 0x002fea000383ffff */
[----:B------:R-:W-:Y:S05]  /*10c40*/  BRA `(.L_x_346) ;  /* 0xfffffff800307947 */ /* 0x000fea000383ffff */
.L_x_327:
[----:B0-----:R0:W1:Y:S02]  /*10c50*/  SYNCS.PHASECHK.TRANS64.TRYWAIT P0, [R9+URZ], R4 ;  /* 0x00000004090075a7 */ /* 0x001064000800017f */
[----:B-1----:R-:W-:Y:S05]  /*10c60*/  @!P0 NANOSLEEP.SYNCS 0x989680 ;  /* 0x009896800000895d */ /* 0x002fea0003900000 */
[----:B------:R-:W1:Y:S02]  /*10c70*/  @!P0 SYNCS.PHASECHK.TRANS64 P0, [R9+URZ], R4 ;  /* 0x00000004090085a7 */ /* 0x000e64000800007f */
[----:B-1----:R-:W-:Y:S05]  /*10c80*/  @!P0 BRA `(.L_x_327) ;  /* 0xfffffffc00f08947 */ /* 0x002fea000383ffff */
[----:B------:R-:W-:Y:S05]  /*10c90*/  BRA `(.L_x_347) ;  /* 0xfffffff800407947 */ /* 0x000fea000383ffff */
.L_x_328:
[----:B0-----:R0:W1:Y:S02]  /*10ca0*/  SYNCS.PHASECHK.TRANS64.TRYWAIT P0, [R6+URZ], R5 ;  /* 0x00000005060075a7 */ /* 0x001064000800017f */
[----:B-1----:R-:W-:Y:S05]  /*10cb0*/  @!P0 NANOSLEEP.SYNCS 0x989680 ;  /* 0x009896800000895d */ /* 0x002fea0003900000 */
[----:B------:R-:W1:Y:S02]  /*10cc0*/  @!P0 SYNCS.PHASECHK.TRANS64 P0, [R6+URZ], R5 ;  /* 0x00000005060085a7 */ /* 0x000e64000800007f */
[----:B-1----:R-:W-:Y:S05]  /*10cd0*/  @!P0 BRA `(.L_x_328) ;  /* 0xfffffffc00f08947 */ /* 0x002fea000383ffff */
[----:B------:R-:W-:Y:S05]  /*10ce0*/  BRA `(.L_x_348) ;  /* 0xfffffff800507947 */ /* 0x000fea000383ffff */
.L_x_329:
[----:B-1----:R1:W2:Y:S02]  /*10cf0*/  SYNCS.PHASECHK.TRANS64.TRYWAIT P0, [R9+URZ], R4 ;  /* 0x00000004090075a7 */ /* 0x0022a4000800017f */
[----:B--2---:R-:W-:Y:S05]  /*10d00*/  @!P0 NANOSLEEP.SYNCS 0x989680 ;  /* 0x009896800000895d */ /* 0x004fea0003900000 */
[----:B------:R-:W2:Y:S02]  /*10d10*/  @!P0 SYNCS.PHASECHK.TRANS64 P0, [R9+URZ], R4 ;  /* 0x00000004090085a7 */ /* 0x000ea4000800007f */
[----:B--2---:R-:W-:Y:S05]  /*10d20*/  @!P0 BRA `(.L_x_329) ;  /* 0xfffffffc00f08947 */ /* 0x004fea000383ffff */
[----:B------:R-:W-:Y:S05]  /*10d30*/  BRA `(.L_x_349) ;  /* 0xfffffff800587947 */ /* 0x000fea000383ffff */
.L_x_350:
[----:B------:R-:W-:-:S00]  /*10d40*/  BRA `(.L_x_350) ;  /* 0xfffffffc00fc7947 */ /* 0x000fc0000383ffff */
[----:B------:R-:W-:-:S00]  /*10d50*/  NOP ;  /* 0x0000000000007918 */ /* 0x000fc00000000000 */
        /* <DEDUP_REMOVED lines=10> */
.L_x_351:


//--------------------- .nv.shared._ZN7cutlass13device_kernelINS_4gemm6kernel13GemmUniversalIN4cute5tupleIJiiiiEEENS1_10collective13CollectiveMmaINS1_37MainloopSm90TmaGmmaWarpSpecializedFP8ILi11ENS5_IJNS4_1CILi8EEENSA_ILi1EEESC_EEENS1_32KernelTmaWarpSpecializedPingpongEEENS5_IJNSA_ILi64EEENSA_ILi256EEESG_EEENS_12float_e4m3_tENS5_IJlSC_lEEESJ_SK_NS4_8TiledMMAINS4_8MMA_AtomIJNS4_4SM904GMMA31MMA_64x256x32_F32E4M3E4M3_SS_TNILNSO_7ScaleInE1ELSQ_1EEEEEENS4_6LayoutINS5_IJSC_SC_SC_EEENS5_IJNSA_ILi0EEESV_SV_EEEEENS5_IJNS4_10UnderscoreESY_SY_EEEEENS4_13SM90_TMA_LOADENS4_14ComposedLayoutINS4_7SwizzleILi2ELi4ELi3EEENS4_18smem_ptr_flag_bitsILi8EEENST_INS5_IJSB_SG_EEENS5_IJSG_SC_EEEEEEEvNS4_8identityENS4_23SM90_TMA_LOAD_MULTICASTES1A_vS1B_EENS_8epilogue10collective6detail29Sm90TmaWarpSpecializedAdapterINS1F_15DefaultEpilogueISJ_SK_SK_NS1E_6thread17LinearCombinationISJ_Li1EffLNS1J_9ScaleType4KindE0ELNS_15FloatRoundStyleE2ESJ_EENS1_15EpilogueDefaultEEEEEvvEEEEvNT_6ParamsE --------------------------
	.section	.nv.shared._ZN7cutlass13device_kernelINS_4gemm6kernel13GemmUniversalIN4cute5tupleIJiiiiEEENS1_10collective13CollectiveMmaINS1_37MainloopSm90TmaGmmaWarpSpecializedFP8ILi11ENS5_IJNS4_1CILi8EEENSA_ILi1EEESC_EEENS1_32KernelTmaWarpSpecializedPingpongEEENS5_IJNSA_ILi64EEENSA_ILi256EEESG_EEENS_12float_e4m3_tENS5_IJlSC_lEEESJ_SK_NS4_8TiledMMAINS4_8MMA_AtomIJNS4_4SM904GMMA31MMA_64x256x32_F32E4M3E4M3_SS_TNILNSO_7ScaleInE1ELSQ_1EEEEEENS4_6LayoutINS5_IJSC_SC_SC_EEENS5_IJNSA_ILi0EEESV_SV_EEEEENS5_IJNS4_10UnderscoreESY_SY_EEEEENS4_13SM90_TMA_LOADENS4_14ComposedLayoutINS4_7SwizzleILi2ELi4ELi3EEENS4_18smem_ptr_flag_bitsILi8EEENST_INS5_IJSB_SG_EEENS5_IJSG_SC_EEEEEEEvNS4_8identityENS4_23SM90_TMA_LOAD_MULTICASTES1A_vS1B_EENS_8epilogue10collective6detail29Sm90TmaWarpSpecializedAdapterINS1F_15DefaultEpilogueISJ_SK_SK_NS1E_6thread17LinearCombinationISJ_Li1EffLNS1J_9ScaleType4KindE0ELNS_15FloatRoundStyleE2ESJ_EENS1_15EpilogueDefaultEEEEEvvEEEEvNT_6ParamsE,"aw",@nobits
	.sectionflags	@""
	.align	16
	.zero		1024


//--------------------- .nv.shared.reserved.0     --------------------------
	.section	.nv.shared.reserved.0,"aw",@nobits
	.weak		__nv_reservedSMEM_offset_0_alias
	.size		__nv_reservedSMEM_offset_0_alias, 0, 0
	.other		__nv_reservedSMEM_offset_0_alias,@"STO_CUDA_RESERVED_SHARED STV_DEFAULT"
__nv_reservedSMEM_offset_0_alias:
	.zero		0


//--------------------- .nv.global                --------------------------
	.section	.nv.global,"aw",@nobits
.nv.global:
	.type		_ZN40_INTERNAL_ef0d03c7_4_k_cu_8afacb1b_221974cute1_E,@object
	.size		_ZN40_INTERNAL_ef0d03c7_4_k_cu_8afacb1b_221974cute1_E,(_ZN40_INTERNAL_ef0d03c7_4_k_cu_8afacb1b_221974cuda3std3__45__cpo6cbeginE - _ZN40_INTERNAL_ef0d03c7_4_k_cu_8afacb1b_221974cute1_E)
_ZN40_INTERNAL_ef0d03c7_4_k_cu_8afacb1b_221974cute1_E:
	.zero		1
	.type		_ZN40_INTERNAL_ef0d03c7_4_k_cu_8afacb1b_221974cuda3std3__45__cpo6cbeginE,@object
	.size		_ZN40_INTERNAL_ef0d03c7_4_k_cu_8afacb1b_221974cuda3std3__45__cpo6cbeginE,(_ZN40_INTERNAL_ef0d03c7_4_k_cu_8afacb1b_221974cuda3std3__48in_placeE - _ZN40_INTERNAL_ef0d03c7_4_k_cu_8afacb1b_221974cuda3std3__45__cpo6cbeginE)
_ZN40_INTERNAL_ef0d03c7_4_k_cu_8afacb1b_221974cuda3std3__45__cpo6cbeginE:
	.zero		1
	.type		_ZN40_INTERNAL_ef0d03c7_4_k_cu_8afacb1b_221974cuda3std3__48in_placeE,@object
	.size		_ZN40_INTERNAL_ef0d03c7_4_k_cu_8afacb1b_221974cuda3std3__48in_placeE,(_ZN40_INTERNAL_ef0d03c7_4_k_cu_8afacb1b_221974cuda3std6ranges3__45__cpo9iter_moveE - _ZN40_INTERNAL_ef0d03c7_4_k_cu_8afacb1b_221974cuda3std3__48in_placeE)
_ZN40_INTERNAL_ef0d03c7_4_k_cu_8afacb1b_221974cuda3std3__48in_placeE:
	.zero		1
	.type		_ZN40_INTERNAL_ef0d03c7_4_k_cu_8afacb1b_221974cuda3std6ranges3__45__cpo9iter_moveE,@object
	.size		_ZN40_INTERNAL_ef0d03c7_4_k_cu_8afacb1b_221974cuda3std6ranges3__45__cpo9iter_moveE,(_ZN40_INTERNAL_ef0d03c7_4_k_cu_8afacb1b_221974cuda3std3__45__cpo5beginE - _ZN40_INTERNAL_ef0d03c7_4_k_cu_8afacb1b_221974cuda3std6ranges3__45__cpo9iter_moveE)
_ZN40_INTERNAL_ef0d03c7_4_k_cu_8afacb1b_221974cuda3std6ranges3__45__cpo9iter_moveE:
	.zero		1
	.type		_ZN40_INTERNAL_ef0d03c7_4_k_cu_8afacb1b_221974cuda3std3__45__cpo5beginE,@object
	.size		_ZN40_INTERNAL_ef0d03c7_4_k_cu_8afacb1b_221974cuda3std3__45__cpo5beginE,(_ZN40_INTERNAL_ef0d03c7_4_k_cu_8afacb1b_221974cuda3std3__442_GLOBAL__N__ef0d03c7_4_k_cu_8afacb1b_221976ignoreE - _ZN40_INTERNAL_ef0d03c7_4_k_cu_8afacb1b_221974cuda3std3__45__cpo5beginE)
_ZN40_INTERNAL_ef0d03c7_4_k_cu_8afacb1b_221974cuda3std3__45__cpo5beginE:
	.zero		1
	.type		_ZN40_INTERNAL_ef0d03c7_4_k_cu_8afacb1b_221974cuda3std3__442_GLOBAL__N__ef0d03c7_4_k_cu_8afacb1b_221976ignoreE,@object
	.size		_ZN40_INTERNAL_ef0d03c7_4_k_cu_8afacb1b_221974cuda3std3__442_GLOBAL__N__ef0d03c7_4_k_cu_8afacb1b_221976ignoreE,(_ZN40_INTERNAL_ef0d03c7_4_k_cu_8afacb1b_221974cute7productE - _ZN40_INTERNAL_ef0d03c7_4_k_cu_8afacb1b_221974cuda3std3__442_GLOBAL__N__ef0d03c7_4_k_cu_8afacb1b_221976ignoreE)
_ZN40_INTERNAL_ef0d03c7_4_k_cu_8afacb1b_221974cuda3std3__442_GLOBAL__N__ef0d03c7_4_k_cu_8afacb1b_221976ignoreE:
	.zero		1
	.type		_ZN40_INTERNAL_ef0d03c7_4_k_cu_8afacb1b_221974cute7productE,@object
	.size		_ZN40_INTERNAL_ef0d03c7_4_k_cu_8afacb1b_221974cute7productE,(_ZN40_INTERNAL_ef0d03c7_4_k_cu_8afacb1b_221974cuda3std3__45__cpo3endE - _ZN40_INTERNAL_ef0d03c7_4_k_cu_8afacb1b_221974cute7productE)
_ZN40_INTERNAL_ef0d03c7_4_k_cu_8afacb1b_221974cute7productE:
	.zero		1
	.type		_ZN40_INTERNAL_ef0d03c7_4_k_cu_8afacb1b_221974cuda3std3__45__cpo3endE,@object
	.size		_ZN40_INTERNAL_ef0d03c7_4_k_cu_8afacb1b_221974cuda3std3__45__cpo3endE,(_ZN40_INTERNAL_ef0d03c7_4_k_cu_8afacb1b_221974cuda3std3__419piecewise_constructE - _ZN40_INTERNAL_ef0d03c7_4_k_cu_8afacb1b_221974cuda3std3__45__cpo3endE)
_ZN40_INTERNAL_ef0d03c7_4_k_cu_8afacb1b_221974cuda3std3__45__cpo3endE:
	.zero		1
	.type		_ZN40_INTERNAL_ef0d03c7_4_k_cu_8afacb1b_221974cuda3std3__419piecewise_constructE,@object
	.size		_ZN40_INTERNAL_ef0d03c7_4_k_cu_8afacb1b_221974cuda3std3__419piecewise_constructE,(_ZN40_INTERNAL_ef0d03c7_4_k_cu_8afacb1b_221974cuda3std3__45__cpo4cendE - _ZN40_INTERNAL_ef0d03c7_4_k_cu_8afacb1b_221974cuda3std3__419piecewise_constructE)
_ZN40_INTERNAL_ef0d03c7_4_k_cu_8afacb1b_221974cuda3std3__419piecewise_constructE:
	.zero		1
	.type		_ZN40_INTERNAL_ef0d03c7_4_k_cu_8afacb1b_221974cuda3std3__45__cpo4cendE,@object
	.size		_ZN40_INTERNAL_ef0d03c7_4_k_cu_8afacb1b_221974cuda3std3__45__cpo4cendE,(_ZN40_INTERNAL_ef0d03c7_4_k_cu_8afacb1b_221974cuda3std6ranges3__45__cpo4swapE - _ZN40_INTERNAL_ef0d03c7_4_k_cu_8afacb1b_221974cuda3std3__45__cpo4cendE)
_ZN40_INTERNAL_ef0d03c7_4_k_cu_8afacb1b_221974cuda3std3__45__cpo4cendE:
	.zero		1
	.type		_ZN40_INTERNAL_ef0d03c7_4_k_cu_8afacb1b_221974cuda3std6ranges3__45__cpo4swapE,@object
	.size		_ZN40_INTERNAL_ef0d03c7_4_k_cu_8afacb1b_221974cuda3std6ranges3__45__cpo4swapE,(.L_7 - _ZN40_INTERNAL_ef0d03c7_4_k_cu_8afacb1b_221974cuda3std6ranges3__45__cpo4swapE)
_ZN40_INTERNAL_ef0d03c7_4_k_cu_8afacb1b_221974cuda3std6ranges3__45__cpo4swapE:
	.zero		1
.L_7:


//--------------------- .nv.constant0._ZN7cutlass13device_kernelINS_4gemm6kernel13GemmUniversalIN4cute5tupleIJiiiiEEENS1_10collective13CollectiveMmaINS1_37MainloopSm90TmaGmmaWarpSpecializedFP8ILi11ENS5_IJNS4_1CILi8EEENSA_ILi1EEESC_EEENS1_32KernelTmaWarpSpecializedPingpongEEENS5_IJNSA_ILi64EEENSA_ILi256EEESG_EEENS_12float_e4m3_tENS5_IJlSC_lEEESJ_SK_NS4_8TiledMMAINS4_8MMA_AtomIJNS4_4SM904GMMA31MMA_64x256x32_F32E4M3E4M3_SS_TNILNSO_7ScaleInE1ELSQ_1EEEEEENS4_6LayoutINS5_IJSC_SC_SC_EEENS5_IJNSA_ILi0EEESV_SV_EEEEENS5_IJNS4_10UnderscoreESY_SY_EEEEENS4_13SM90_TMA_LOADENS4_14ComposedLayoutINS4_7SwizzleILi2ELi4ELi3EEENS4_18smem_ptr_flag_bitsILi8EEENST_INS5_IJSB_SG_EEENS5_IJSG_SC_EEEEEEEvNS4_8identityENS4_23SM90_TMA_LOAD_MULTICASTES1A_vS1B_EENS_8epilogue10collective6detail29Sm90TmaWarpSpecializedAdapterINS1F_15DefaultEpilogueISJ_SK_SK_NS1E_6thread17LinearCombinationISJ_Li1EffLNS1J_9ScaleType4KindE0ELNS_15FloatRoundStyleE2ESJ_EENS1_15EpilogueDefaultEEEEEvvEEEEvNT_6ParamsE --------------------------
	.section	.nv.constant0._ZN7cutlass13device_kernelINS_4gemm6kernel13GemmUniversalIN4cute5tupleIJiiiiEEENS1_10collective13CollectiveMmaINS1_37MainloopSm90TmaGmmaWarpSpecializedFP8ILi11ENS5_IJNS4_1CILi8EEENSA_ILi1EEESC_EEENS1_32KernelTmaWarpSpecializedPingpongEEENS5_IJNSA_ILi64EEENSA_ILi256EEESG_EEENS_12float_e4m3_tENS5_IJlSC_lEEESJ_SK_NS4_8TiledMMAINS4_8MMA_AtomIJNS4_4SM904GMMA31MMA_64x256x32_F32E4M3E4M3_SS_TNILNSO_7ScaleInE1ELSQ_1EEEEEENS4_6LayoutINS5_IJSC_SC_SC_EEENS5_IJNSA_ILi0EEESV_SV_EEEEENS5_IJNS4_10UnderscoreESY_SY_EEEEENS4_13SM90_TMA_LOADENS4_14ComposedLayoutINS4_7SwizzleILi2ELi4ELi3EEENS4_18smem_ptr_flag_bitsILi8EEENST_INS5_IJSB_SG_EEENS5_IJSG_SC_EEEEEEEvNS4_8identityENS4_23SM90_TMA_LOAD_MULTICASTES1A_vS1B_EENS_8epilogue10collective6detail29Sm90TmaWarpSpecializedAdapterINS1F_15DefaultEpilogueISJ_SK_SK_NS1E_6thread17LinearCombinationISJ_Li1EffLNS1J_9ScaleType4KindE0ELNS_15FloatRoundStyleE2ESJ_EENS1_15EpilogueDefaultEEEEEvvEEEEvNT_6ParamsE,"a",@progbits
	.sectionflags	@""
	.align	4
.nv.constant0._ZN7cutlass13device_kernelINS_4gemm6kernel13GemmUniversalIN4cute5tupleIJiiiiEEENS1_10collective13CollectiveMmaINS1_37MainloopSm90TmaGmmaWarpSpecializedFP8ILi11ENS5_IJNS4_1CILi8EEENSA_ILi1EEESC_EEENS1_32KernelTmaWarpSpecializedPingpongEEENS5_IJNSA_ILi64EEENSA_ILi256EEESG_EEENS_12float_e4m3_tENS5_IJlSC_lEEESJ_SK_NS4_8TiledMMAINS4_8MMA_AtomIJNS4_4SM904GMMA31MMA_64x256x32_F32E4M3E4M3_SS_TNILNSO_7ScaleInE1ELSQ_1EEEEEENS4_6LayoutINS5_IJSC_SC_SC_EEENS5_IJNSA_ILi0EEESV_SV_EEEEENS5_IJNS4_10UnderscoreESY_SY_EEEEENS4_13SM90_TMA_LOADENS4_14ComposedLayoutINS4_7SwizzleILi2ELi4ELi3EEENS4_18smem_ptr_flag_bitsILi8EEENST_INS5_IJSB_SG_EEENS5_IJSG_SC_EEEEEEEvNS4_8identityENS4_23SM90_TMA_LOAD_MULTICASTES1A_vS1B_EENS_8epilogue10collective6detail29Sm90TmaWarpSpecializedAdapterINS1F_15DefaultEpilogueISJ_SK_SK_NS1E_6thread17LinearCombinationISJ_Li1EffLNS1J_9ScaleType4KindE0ELNS_15FloatRoundStyleE2ESJ_EENS1_15EpilogueDefaultEEEEEvvEEEEvNT_6ParamsE:
	.zero		1664


//--------------------- SYMBOLS --------------------------

	.type		.nv.reservedSmem.offset0,@object
	.size		.nv.reservedSmem.offset0,0x4
